//
// Generated by NVIDIA NVVM Compiler
//
// Compiler Build ID: CL-36424714
// Cuda compilation tools, release 13.0, V13.0.88
// Based on NVVM 20.0.0
//

.version 9.0
.target sm_100
.address_size 64

	// .globl	_Z15kernel_classifyyiiP5pixel
.const .align 4 .u32 CL_NUM;
.const .align 8 .b8 AVG[768];
.const .align 8 .b8 COV[2304];

.visible .entry _Z15kernel_classifyyiiP5pixel(
	.param .u64 _Z15kernel_classifyyiiP5pixel_param_0,
	.param .u32 _Z15kernel_classifyyiiP5pixel_param_1,
	.param .u32 _Z15kernel_classifyyiiP5pixel_param_2,
	.param .u64 .ptr .align 1 _Z15kernel_classifyyiiP5pixel_param_3
)
{
	.reg .pred 	%p<21>;
	.reg .b16 	%rs<40>;
	.reg .b32 	%r<64>;
	.reg .b32 	%f<5>;
	.reg .b64 	%rd<34>;
	.reg .b64 	%fd<241>;

	ld.param.u32 	%r20, [_Z15kernel_classifyyiiP5pixel_param_1];
	ld.param.u32 	%r21, [_Z15kernel_classifyyiiP5pixel_param_2];
	ld.param.u64 	%rd7, [_Z15kernel_classifyyiiP5pixel_param_3];
	cvta.to.global.u64 	%rd1, %rd7;
	mov.u32 	%r22, %ctaid.x;
	mov.u32 	%r23, %ntid.x;
	mov.u32 	%r24, %tid.x;
	mad.lo.s32 	%r58, %r22, %r23, %r24;
	mov.u32 	%r25, %nctaid.x;
	mul.lo.s32 	%r2, %r23, %r25;
	mul.lo.s32 	%r3, %r21, %r20;
	setp.ge.s32 	%p1, %r58, %r3;
	@%p1 bra 	$L__BB0_13;
	ld.const.u32 	%r26, [CL_NUM];
	setp.gt.s32 	%p2, %r26, 0;
	@%p2 bra 	$L__BB0_2;
	bra.uni 	$L__BB0_12;
$L__BB0_2:
	mov.u64 	%rd21, AVG;
	mov.u64 	%rd24, COV;
	add.s64 	%rd11, %rd21, 48;
	add.s64 	%rd10, %rd24, 144;
$L__BB0_3:
	ld.param.u64 	%rd30, [_Z15kernel_classifyyiiP5pixel_param_0];
	setp.lt.u32 	%p4, %r26, 4;
	div.s32 	%r6, %r58, %r20;
	mul.lo.s32 	%r39, %r6, %r20;
	sub.s32 	%r7, %r58, %r39;
	cvt.rn.f32.s32 	%f3, %r6;
	cvt.rn.f32.s32 	%f4, %r7;
	tex.2d.v4.u32.f32 	{%r40, %r41, %r42, %r43}, [%rd30, {%f3, %f4}];
	cvt.u16.u32 	%rs1, %r40;
	and.b16  	%rs15, %rs1, 255;
	cvt.u16.u32 	%rs2, %r41;
	and.b16  	%rs16, %rs2, 255;
	cvt.u16.u32 	%rs3, %r42;
	and.b16  	%rs17, %rs3, 255;
	cvt.rn.f64.u16 	%fd2, %rs15;
	cvt.rn.f64.u16 	%fd3, %rs16;
	cvt.rn.f64.u16 	%fd4, %rs17;
	mov.b16 	%rs35, 0;
	mov.b32 	%r62, 0;
	@%p4 bra 	$L__BB0_6;
	and.b32  	%r45, %r26, 2147483644;
	neg.s32 	%r59, %r45;
	mov.b16 	%rs35, 0;
	mov.b32 	%r60, 0;
	mov.u64 	%rd32, %rd10;
	mov.u64 	%rd33, %rd11;
$L__BB0_5:
	.pragma "nounroll";
	and.b32  	%r62, %r26, 2147483644;
	ld.const.f64 	%fd16, [%rd33+-48];
	sub.f64 	%fd17, %fd2, %fd16;
	ld.const.f64 	%fd18, [%rd33+-40];
	sub.f64 	%fd19, %fd3, %fd18;
	ld.const.f64 	%fd20, [%rd33+-32];
	sub.f64 	%fd21, %fd4, %fd20;
	mul.f64 	%fd22, %fd17, %fd17;
	ld.const.f64 	%fd23, [%rd32+-144];
	mul.f64 	%fd24, %fd17, %fd19;
	ld.const.f64 	%fd25, [%rd32+-120];
	mul.f64 	%fd26, %fd24, %fd25;
	fma.rn.f64 	%fd27, %fd22, %fd23, %fd26;
	mul.f64 	%fd28, %fd17, %fd21;
	ld.const.f64 	%fd29, [%rd32+-96];
	fma.rn.f64 	%fd30, %fd28, %fd29, %fd27;
	ld.const.f64 	%fd31, [%rd32+-136];
	fma.rn.f64 	%fd32, %fd24, %fd31, %fd30;
	mul.f64 	%fd33, %fd19, %fd19;
	ld.const.f64 	%fd34, [%rd32+-112];
	fma.rn.f64 	%fd35, %fd33, %fd34, %fd32;
	mul.f64 	%fd36, %fd19, %fd21;
	ld.const.f64 	%fd37, [%rd32+-88];
	fma.rn.f64 	%fd38, %fd36, %fd37, %fd35;
	ld.const.f64 	%fd39, [%rd32+-128];
	fma.rn.f64 	%fd40, %fd28, %fd39, %fd38;
	ld.const.f64 	%fd41, [%rd32+-104];
	fma.rn.f64 	%fd42, %fd36, %fd41, %fd40;
	mul.f64 	%fd43, %fd21, %fd21;
	ld.const.f64 	%fd44, [%rd32+-80];
	fma.rn.f64 	%fd45, %fd43, %fd44, %fd42;
	setp.eq.s32 	%p5, %r60, 0;
	selp.f64 	%fd46, %fd45, %fd240, %p5;
	selp.b16 	%rs19, 0, %rs35, %p5;
	setp.lt.f64 	%p6, %fd45, %fd46;
	cvt.u16.u32 	%rs20, %r60;
	selp.f64 	%fd47, %fd45, %fd46, %p6;
	selp.b16 	%rs21, %rs20, %rs19, %p6;
	ld.const.f64 	%fd48, [%rd33+-24];
	sub.f64 	%fd49, %fd2, %fd48;
	ld.const.f64 	%fd50, [%rd33+-16];
	sub.f64 	%fd51, %fd3, %fd50;
	ld.const.f64 	%fd52, [%rd33+-8];
	sub.f64 	%fd53, %fd4, %fd52;
	mul.f64 	%fd54, %fd49, %fd49;
	ld.const.f64 	%fd55, [%rd32+-72];
	mul.f64 	%fd56, %fd49, %fd51;
	ld.const.f64 	%fd57, [%rd32+-48];
	mul.f64 	%fd58, %fd56, %fd57;
	fma.rn.f64 	%fd59, %fd54, %fd55, %fd58;
	mul.f64 	%fd60, %fd49, %fd53;
	ld.const.f64 	%fd61, [%rd32+-24];
	fma.rn.f64 	%fd62, %fd60, %fd61, %fd59;
	ld.const.f64 	%fd63, [%rd32+-64];
	fma.rn.f64 	%fd64, %fd56, %fd63, %fd62;
	mul.f64 	%fd65, %fd51, %fd51;
	ld.const.f64 	%fd66, [%rd32+-40];
	fma.rn.f64 	%fd67, %fd65, %fd66, %fd64;
	mul.f64 	%fd68, %fd51, %fd53;
	ld.const.f64 	%fd69, [%rd32+-16];
	fma.rn.f64 	%fd70, %fd68, %fd69, %fd67;
	ld.const.f64 	%fd71, [%rd32+-56];
	fma.rn.f64 	%fd72, %fd60, %fd71, %fd70;
	ld.const.f64 	%fd73, [%rd32+-32];
	fma.rn.f64 	%fd74, %fd68, %fd73, %fd72;
	mul.f64 	%fd75, %fd53, %fd53;
	ld.const.f64 	%fd76, [%rd32+-8];
	fma.rn.f64 	%fd77, %fd75, %fd76, %fd74;
	setp.lt.f64 	%p7, %fd77, %fd47;
	add.s16 	%rs22, %rs20, 1;
	selp.f64 	%fd78, %fd77, %fd47, %p7;
	selp.b16 	%rs23, %rs22, %rs21, %p7;
	ld.const.f64 	%fd79, [%rd33];
	sub.f64 	%fd80, %fd2, %fd79;
	ld.const.f64 	%fd81, [%rd33+8];
	sub.f64 	%fd82, %fd3, %fd81;
	ld.const.f64 	%fd83, [%rd33+16];
	sub.f64 	%fd84, %fd4, %fd83;
	mul.f64 	%fd85, %fd80, %fd80;
	ld.const.f64 	%fd86, [%rd32];
	mul.f64 	%fd87, %fd80, %fd82;
	ld.const.f64 	%fd88, [%rd32+24];
	mul.f64 	%fd89, %fd87, %fd88;
	fma.rn.f64 	%fd90, %fd85, %fd86, %fd89;
	mul.f64 	%fd91, %fd80, %fd84;
	ld.const.f64 	%fd92, [%rd32+48];
	fma.rn.f64 	%fd93, %fd91, %fd92, %fd90;
	ld.const.f64 	%fd94, [%rd32+8];
	fma.rn.f64 	%fd95, %fd87, %fd94, %fd93;
	mul.f64 	%fd96, %fd82, %fd82;
	ld.const.f64 	%fd97, [%rd32+32];
	fma.rn.f64 	%fd98, %fd96, %fd97, %fd95;
	mul.f64 	%fd99, %fd82, %fd84;
	ld.const.f64 	%fd100, [%rd32+56];
	fma.rn.f64 	%fd101, %fd99, %fd100, %fd98;
	ld.const.f64 	%fd102, [%rd32+16];
	fma.rn.f64 	%fd103, %fd91, %fd102, %fd101;
	ld.const.f64 	%fd104, [%rd32+40];
	fma.rn.f64 	%fd105, %fd99, %fd104, %fd103;
	mul.f64 	%fd106, %fd84, %fd84;
	ld.const.f64 	%fd107, [%rd32+64];
	fma.rn.f64 	%fd108, %fd106, %fd107, %fd105;
	setp.lt.f64 	%p8, %fd108, %fd78;
	add.s16 	%rs24, %rs20, 2;
	selp.f64 	%fd109, %fd108, %fd78, %p8;
	selp.b16 	%rs25, %rs24, %rs23, %p8;
	ld.const.f64 	%fd110, [%rd33+24];
	sub.f64 	%fd111, %fd2, %fd110;
	ld.const.f64 	%fd112, [%rd33+32];
	sub.f64 	%fd113, %fd3, %fd112;
	ld.const.f64 	%fd114, [%rd33+40];
	sub.f64 	%fd115, %fd4, %fd114;
	mul.f64 	%fd116, %fd111, %fd111;
	ld.const.f64 	%fd117, [%rd32+72];
	mul.f64 	%fd118, %fd111, %fd113;
	ld.const.f64 	%fd119, [%rd32+96];
	mul.f64 	%fd120, %fd118, %fd119;
	fma.rn.f64 	%fd121, %fd116, %fd117, %fd120;
	mul.f64 	%fd122, %fd111, %fd115;
	ld.const.f64 	%fd123, [%rd32+120];
	fma.rn.f64 	%fd124, %fd122, %fd123, %fd121;
	ld.const.f64 	%fd125, [%rd32+80];
	fma.rn.f64 	%fd126, %fd118, %fd125, %fd124;
	mul.f64 	%fd127, %fd113, %fd113;
	ld.const.f64 	%fd128, [%rd32+104];
	fma.rn.f64 	%fd129, %fd127, %fd128, %fd126;
	mul.f64 	%fd130, %fd113, %fd115;
	ld.const.f64 	%fd131, [%rd32+128];
	fma.rn.f64 	%fd132, %fd130, %fd131, %fd129;
	ld.const.f64 	%fd133, [%rd32+88];
	fma.rn.f64 	%fd134, %fd122, %fd133, %fd132;
	ld.const.f64 	%fd135, [%rd32+112];
	fma.rn.f64 	%fd136, %fd130, %fd135, %fd134;
	mul.f64 	%fd137, %fd115, %fd115;
	ld.const.f64 	%fd138, [%rd32+136];
	fma.rn.f64 	%fd139, %fd137, %fd138, %fd136;
	setp.lt.f64 	%p9, %fd139, %fd109;
	add.s16 	%rs26, %rs20, 3;
	selp.f64 	%fd240, %fd139, %fd109, %p9;
	selp.b16 	%rs35, %rs26, %rs25, %p9;
	add.s32 	%r60, %r60, 4;
	add.s32 	%r59, %r59, 4;
	add.s64 	%rd33, %rd33, 96;
	add.s64 	%rd32, %rd32, 288;
	setp.ne.s32 	%p10, %r59, 0;
	@%p10 bra 	$L__BB0_5;
$L__BB0_6:
	and.b32  	%r46, %r26, 3;
	setp.eq.s32 	%p11, %r46, 0;
	@%p11 bra 	$L__BB0_11;
	setp.eq.s32 	%p12, %r46, 1;
	@%p12 bra 	$L__BB0_9;
	mul.wide.u32 	%rd14, %r62, 24;
	add.s64 	%rd16, %rd21, %rd14;
	ld.const.f64 	%fd141, [%rd16];
	sub.f64 	%fd142, %fd2, %fd141;
	ld.const.f64 	%fd143, [%rd16+8];
	sub.f64 	%fd144, %fd3, %fd143;
	ld.const.f64 	%fd145, [%rd16+16];
	sub.f64 	%fd146, %fd4, %fd145;
	mul.f64 	%fd147, %fd142, %fd142;
	mul.lo.s32 	%r47, %r62, 3;
	mul.wide.u32 	%rd17, %r47, 24;
	add.s64 	%rd19, %rd24, %rd17;
	ld.const.f64 	%fd148, [%rd19];
	mul.f64 	%fd149, %fd142, %fd144;
	ld.const.f64 	%fd150, [%rd19+24];
	mul.f64 	%fd151, %fd149, %fd150;
	fma.rn.f64 	%fd152, %fd147, %fd148, %fd151;
	mul.f64 	%fd153, %fd142, %fd146;
	ld.const.f64 	%fd154, [%rd19+48];
	fma.rn.f64 	%fd155, %fd153, %fd154, %fd152;
	ld.const.f64 	%fd156, [%rd19+8];
	fma.rn.f64 	%fd157, %fd149, %fd156, %fd155;
	mul.f64 	%fd158, %fd144, %fd144;
	ld.const.f64 	%fd159, [%rd19+32];
	fma.rn.f64 	%fd160, %fd158, %fd159, %fd157;
	mul.f64 	%fd161, %fd144, %fd146;
	ld.const.f64 	%fd162, [%rd19+56];
	fma.rn.f64 	%fd163, %fd161, %fd162, %fd160;
	ld.const.f64 	%fd164, [%rd19+16];
	fma.rn.f64 	%fd165, %fd153, %fd164, %fd163;
	ld.const.f64 	%fd166, [%rd19+40];
	fma.rn.f64 	%fd167, %fd161, %fd166, %fd165;
	mul.f64 	%fd168, %fd146, %fd146;
	ld.const.f64 	%fd169, [%rd19+64];
	fma.rn.f64 	%fd170, %fd168, %fd169, %fd167;
	setp.eq.s32 	%p13, %r62, 0;
	selp.f64 	%fd171, %fd170, %fd240, %p13;
	selp.b16 	%rs28, 0, %rs35, %p13;
	setp.lt.f64 	%p14, %fd170, %fd171;
	cvt.u16.u32 	%rs29, %r62;
	selp.f64 	%fd172, %fd170, %fd171, %p14;
	selp.b16 	%rs30, %rs29, %rs28, %p14;
	ld.const.f64 	%fd173, [%rd16+24];
	sub.f64 	%fd174, %fd2, %fd173;
	ld.const.f64 	%fd175, [%rd16+32];
	sub.f64 	%fd176, %fd3, %fd175;
	ld.const.f64 	%fd177, [%rd16+40];
	sub.f64 	%fd178, %fd4, %fd177;
	mul.f64 	%fd179, %fd174, %fd174;
	ld.const.f64 	%fd180, [%rd19+72];
	mul.f64 	%fd181, %fd174, %fd176;
	ld.const.f64 	%fd182, [%rd19+96];
	mul.f64 	%fd183, %fd181, %fd182;
	fma.rn.f64 	%fd184, %fd179, %fd180, %fd183;
	mul.f64 	%fd185, %fd174, %fd178;
	ld.const.f64 	%fd186, [%rd19+120];
	fma.rn.f64 	%fd187, %fd185, %fd186, %fd184;
	ld.const.f64 	%fd188, [%rd19+80];
	fma.rn.f64 	%fd189, %fd181, %fd188, %fd187;
	mul.f64 	%fd190, %fd176, %fd176;
	ld.const.f64 	%fd191, [%rd19+104];
	fma.rn.f64 	%fd192, %fd190, %fd191, %fd189;
	mul.f64 	%fd193, %fd176, %fd178;
	ld.const.f64 	%fd194, [%rd19+128];
	fma.rn.f64 	%fd195, %fd193, %fd194, %fd192;
	ld.const.f64 	%fd196, [%rd19+88];
	fma.rn.f64 	%fd197, %fd185, %fd196, %fd195;
	ld.const.f64 	%fd198, [%rd19+112];
	fma.rn.f64 	%fd199, %fd193, %fd198, %fd197;
	mul.f64 	%fd200, %fd178, %fd178;
	ld.const.f64 	%fd201, [%rd19+136];
	fma.rn.f64 	%fd202, %fd200, %fd201, %fd199;
	setp.lt.f64 	%p15, %fd202, %fd172;
	add.s16 	%rs31, %rs29, 1;
	selp.f64 	%fd240, %fd202, %fd172, %p15;
	selp.b16 	%rs35, %rs31, %rs30, %p15;
	add.s32 	%r62, %r62, 2;
$L__BB0_9:
	and.b32  	%r48, %r26, 1;
	setp.eq.b32 	%p16, %r48, 1;
	not.pred 	%p17, %p16;
	@%p17 bra 	$L__BB0_11;
	mul.wide.u32 	%rd20, %r62, 24;
	add.s64 	%rd22, %rd21, %rd20;
	ld.const.f64 	%fd203, [%rd22];
	sub.f64 	%fd204, %fd2, %fd203;
	ld.const.f64 	%fd205, [%rd22+8];
	sub.f64 	%fd206, %fd3, %fd205;
	ld.const.f64 	%fd207, [%rd22+16];
	sub.f64 	%fd208, %fd4, %fd207;
	mul.f64 	%fd209, %fd204, %fd204;
	mul.lo.s32 	%r49, %r62, 3;
	mul.wide.u32 	%rd23, %r49, 24;
	add.s64 	%rd25, %rd24, %rd23;
	ld.const.f64 	%fd210, [%rd25];
	mul.f64 	%fd211, %fd204, %fd206;
	ld.const.f64 	%fd212, [%rd25+24];
	mul.f64 	%fd213, %fd211, %fd212;
	fma.rn.f64 	%fd214, %fd209, %fd210, %fd213;
	mul.f64 	%fd215, %fd204, %fd208;
	ld.const.f64 	%fd216, [%rd25+48];
	fma.rn.f64 	%fd217, %fd215, %fd216, %fd214;
	ld.const.f64 	%fd218, [%rd25+8];
	fma.rn.f64 	%fd219, %fd211, %fd218, %fd217;
	mul.f64 	%fd220, %fd206, %fd206;
	ld.const.f64 	%fd221, [%rd25+32];
	fma.rn.f64 	%fd222, %fd220, %fd221, %fd219;
	mul.f64 	%fd223, %fd206, %fd208;
	ld.const.f64 	%fd224, [%rd25+56];
	fma.rn.f64 	%fd225, %fd223, %fd224, %fd222;
	ld.const.f64 	%fd226, [%rd25+16];
	fma.rn.f64 	%fd227, %fd215, %fd226, %fd225;
	ld.const.f64 	%fd228, [%rd25+40];
	fma.rn.f64 	%fd229, %fd223, %fd228, %fd227;
	mul.f64 	%fd230, %fd208, %fd208;
	ld.const.f64 	%fd231, [%rd25+64];
	fma.rn.f64 	%fd232, %fd230, %fd231, %fd229;
	setp.eq.s32 	%p18, %r62, 0;
	selp.f64 	%fd233, %fd232, %fd240, %p18;
	selp.b16 	%rs32, 0, %rs35, %p18;
	setp.lt.f64 	%p19, %fd232, %fd233;
	cvt.u16.u32 	%rs33, %r62;
	selp.f64 	%fd240, %fd232, %fd233, %p19;
	selp.b16 	%rs35, %rs33, %rs32, %p19;
$L__BB0_11:
	ld.param.u64 	%rd31, [_Z15kernel_classifyyiiP5pixel_param_3];
	mad.lo.s32 	%r50, %r7, %r21, %r6;
	cvta.to.global.u64 	%rd26, %rd31;
	mul.wide.s32 	%rd27, %r50, 4;
	add.s64 	%rd28, %rd26, %rd27;
	cvt.u32.u16 	%r51, %rs35;
	cvt.u32.u16 	%r52, %rs3;
	prmt.b32 	%r53, %r52, %r51, 0x3340U;
	cvt.u32.u16 	%r54, %rs2;
	cvt.u32.u16 	%r55, %rs1;
	prmt.b32 	%r56, %r55, %r54, 0x3340U;
	prmt.b32 	%r57, %r56, %r53, 0x5410U;
	st.global.u32 	[%rd28], %r57;
	add.s32 	%r58, %r58, %r2;
	setp.lt.s32 	%p20, %r58, %r3;
	@%p20 bra 	$L__BB0_3;
	bra.uni 	$L__BB0_13;
$L__BB0_12:
	ld.param.u64 	%rd29, [_Z15kernel_classifyyiiP5pixel_param_0];
	div.s32 	%r27, %r58, %r20;
	mul.lo.s32 	%r28, %r27, %r20;
	sub.s32 	%r29, %r58, %r28;
	cvt.rn.f32.s32 	%f1, %r27;
	cvt.rn.f32.s32 	%f2, %r29;
	tex.2d.v4.u32.f32 	{%r30, %r31, %r32, %r33}, [%rd29, {%f1, %f2}];
	mad.lo.s32 	%r34, %r29, %r21, %r27;
	mul.wide.s32 	%rd8, %r34, 4;
	add.s64 	%rd9, %rd1, %rd8;
	prmt.b32 	%r35, %r32, 0, 0x3340U;
	prmt.b32 	%r36, %r30, %r31, 0x3340U;
	prmt.b32 	%r37, %r36, %r35, 0x5410U;
	st.global.u32 	[%rd9], %r37;
	add.s32 	%r58, %r58, %r2;
	setp.lt.s32 	%p3, %r58, %r3;
	@%p3 bra 	$L__BB0_12;
$L__BB0_13:
	ret;

}
	// .globl	_Z11kernel_ssaayiiiiP5pixel
.visible .entry _Z11kernel_ssaayiiiiP5pixel(
	.param .u64 _Z11kernel_ssaayiiiiP5pixel_param_0,
	.param .u32 _Z11kernel_ssaayiiiiP5pixel_param_1,
	.param .u32 _Z11kernel_ssaayiiiiP5pixel_param_2,
	.param .u32 _Z11kernel_ssaayiiiiP5pixel_param_3,
	.param .u32 _Z11kernel_ssaayiiiiP5pixel_param_4,
	.param .u64 .ptr .align 1 _Z11kernel_ssaayiiiiP5pixel_param_5
)
{
	.reg .pred 	%p<19>;
	.reg .b32 	%r<233>;
	.reg .b32 	%f<9>;
	.reg .b64 	%rd<12>;

	ld.param.u64 	%rd2, [_Z11kernel_ssaayiiiiP5pixel_param_0];
	ld.param.u32 	%r79, [_Z11kernel_ssaayiiiiP5pixel_param_1];
	ld.param.u32 	%r80, [_Z11kernel_ssaayiiiiP5pixel_param_2];
	ld.param.u32 	%r81, [_Z11kernel_ssaayiiiiP5pixel_param_3];
	ld.param.u32 	%r82, [_Z11kernel_ssaayiiiiP5pixel_param_4];
	ld.param.u64 	%rd3, [_Z11kernel_ssaayiiiiP5pixel_param_5];
	cvta.to.global.u64 	%rd1, %rd3;
	mov.u32 	%r83, %ctaid.x;
	mov.u32 	%r84, %ntid.x;
	mov.u32 	%r85, %tid.x;
	mad.lo.s32 	%r229, %r83, %r84, %r85;
	mov.u32 	%r86, %ctaid.y;
	mov.u32 	%r87, %ntid.y;
	mov.u32 	%r88, %tid.y;
	mad.lo.s32 	%r2, %r86, %r87, %r88;
	mov.u32 	%r89, %nctaid.x;
	mul.lo.s32 	%r3, %r84, %r89;
	mov.u32 	%r90, %nctaid.y;
	mul.lo.s32 	%r4, %r87, %r90;
	mul.lo.s32 	%r192, %r229, %r82;
	setp.ge.s32 	%p1, %r192, %r80;
	@%p1 bra 	$L__BB1_25;
	mul.lo.s32 	%r6, %r2, %r81;
	setp.gt.s32 	%p2, %r82, 0;
	@%p2 bra 	$L__BB1_2;
	bra.uni 	$L__BB1_21;
$L__BB1_2:
	setp.gt.s32 	%p6, %r81, 0;
	@%p6 bra 	$L__BB1_3;
	bra.uni 	$L__BB1_17;
$L__BB1_3:
	and.b32  	%r7, %r81, 3;
	and.b32  	%r8, %r81, 2147483644;
	and.b32  	%r9, %r81, 1;
	neg.s32 	%r10, %r8;
$L__BB1_4:
	setp.ge.s32 	%p10, %r6, %r79;
	mov.u32 	%r194, %r6;
	mov.u32 	%r195, %r2;
	@%p10 bra 	$L__BB1_5;
	bra.uni 	$L__BB1_6;
$L__BB1_5:
	add.s32 	%r229, %r229, %r3;
	mul.lo.s32 	%r192, %r229, %r82;
	setp.lt.s32 	%p18, %r192, %r80;
	@%p18 bra 	$L__BB1_4;
	bra.uni 	$L__BB1_25;
$L__BB1_6:
	mov.b32 	%r196, 0;
	mov.u32 	%r228, %r196;
	mov.u32 	%r227, %r196;
	mov.u32 	%r226, %r196;
	mov.u32 	%r225, %r196;
$L__BB1_7:
	setp.lt.u32 	%p11, %r81, 4;
	add.s32 	%r102, %r196, %r192;
	cvt.rn.f32.s32 	%f1, %r102;
	mov.b32 	%r220, 0;
	@%p11 bra 	$L__BB1_10;
	add.s32 	%r201, %r194, 3;
	mov.u32 	%r202, %r10;
$L__BB1_9:
	.pragma "nounroll";
	add.s32 	%r103, %r201, -2;
	add.s32 	%r104, %r201, -3;
	cvt.rn.f32.s32 	%f2, %r104;
	tex.2d.v4.u32.f32 	{%r105, %r106, %r107, %r108}, [%rd2, {%f1, %f2}];
	and.b32  	%r109, %r105, 255;
	add.s32 	%r110, %r109, %r225;
	and.b32  	%r111, %r106, 255;
	add.s32 	%r112, %r111, %r226;
	and.b32  	%r113, %r107, 255;
	add.s32 	%r114, %r113, %r227;
	and.b32  	%r115, %r108, 255;
	add.s32 	%r116, %r115, %r228;
	cvt.rn.f32.s32 	%f3, %r103;
	tex.2d.v4.u32.f32 	{%r117, %r118, %r119, %r120}, [%rd2, {%f1, %f3}];
	and.b32  	%r121, %r117, 255;
	add.s32 	%r122, %r121, %r110;
	and.b32  	%r123, %r118, 255;
	add.s32 	%r124, %r123, %r112;
	and.b32  	%r125, %r119, 255;
	add.s32 	%r126, %r125, %r114;
	and.b32  	%r127, %r120, 255;
	add.s32 	%r128, %r127, %r116;
	add.s32 	%r129, %r201, -1;
	cvt.rn.f32.s32 	%f4, %r129;
	tex.2d.v4.u32.f32 	{%r130, %r131, %r132, %r133}, [%rd2, {%f1, %f4}];
	and.b32  	%r134, %r130, 255;
	add.s32 	%r135, %r134, %r122;
	and.b32  	%r136, %r131, 255;
	add.s32 	%r137, %r136, %r124;
	and.b32  	%r138, %r132, 255;
	add.s32 	%r139, %r138, %r126;
	and.b32  	%r140, %r133, 255;
	add.s32 	%r141, %r140, %r128;
	cvt.rn.f32.s32 	%f5, %r201;
	tex.2d.v4.u32.f32 	{%r142, %r143, %r144, %r145}, [%rd2, {%f1, %f5}];
	and.b32  	%r146, %r142, 255;
	add.s32 	%r225, %r146, %r135;
	and.b32  	%r147, %r143, 255;
	add.s32 	%r226, %r147, %r137;
	and.b32  	%r148, %r144, 255;
	add.s32 	%r227, %r148, %r139;
	and.b32  	%r149, %r145, 255;
	add.s32 	%r228, %r149, %r141;
	add.s32 	%r202, %r202, 4;
	add.s32 	%r201, %r201, 4;
	setp.ne.s32 	%p12, %r202, 0;
	mov.u32 	%r220, %r8;
	@%p12 bra 	$L__BB1_9;
$L__BB1_10:
	setp.eq.s32 	%p13, %r7, 0;
	@%p13 bra 	$L__BB1_15;
	setp.eq.s32 	%p14, %r7, 1;
	@%p14 bra 	$L__BB1_13;
	add.s32 	%r151, %r220, %r194;
	cvt.rn.f32.s32 	%f6, %r151;
	tex.2d.v4.u32.f32 	{%r152, %r153, %r154, %r155}, [%rd2, {%f1, %f6}];
	and.b32  	%r156, %r152, 255;
	add.s32 	%r157, %r156, %r225;
	and.b32  	%r158, %r153, 255;
	add.s32 	%r159, %r158, %r226;
	and.b32  	%r160, %r154, 255;
	add.s32 	%r161, %r160, %r227;
	and.b32  	%r162, %r155, 255;
	add.s32 	%r163, %r162, %r228;
	add.s32 	%r164, %r151, 1;
	cvt.rn.f32.s32 	%f7, %r164;
	tex.2d.v4.u32.f32 	{%r165, %r166, %r167, %r168}, [%rd2, {%f1, %f7}];
	and.b32  	%r169, %r165, 255;
	add.s32 	%r225, %r169, %r157;
	and.b32  	%r170, %r166, 255;
	add.s32 	%r226, %r170, %r159;
	and.b32  	%r171, %r167, 255;
	add.s32 	%r227, %r171, %r161;
	and.b32  	%r172, %r168, 255;
	add.s32 	%r228, %r172, %r163;
	add.s32 	%r220, %r220, 2;
$L__BB1_13:
	setp.eq.s32 	%p15, %r9, 0;
	@%p15 bra 	$L__BB1_15;
	add.s32 	%r173, %r220, %r194;
	cvt.rn.f32.s32 	%f8, %r173;
	tex.2d.v4.u32.f32 	{%r174, %r175, %r176, %r177}, [%rd2, {%f1, %f8}];
	and.b32  	%r178, %r174, 255;
	add.s32 	%r225, %r178, %r225;
	and.b32  	%r179, %r175, 255;
	add.s32 	%r226, %r179, %r226;
	and.b32  	%r180, %r176, 255;
	add.s32 	%r227, %r180, %r227;
	and.b32  	%r181, %r177, 255;
	add.s32 	%r228, %r181, %r228;
$L__BB1_15:
	add.s32 	%r196, %r196, 1;
	setp.ne.s32 	%p16, %r196, %r82;
	@%p16 bra 	$L__BB1_7;
	ld.param.u64 	%rd11, [_Z11kernel_ssaayiiiiP5pixel_param_5];
	mul.lo.s32 	%r182, %r82, %r81;
	div.u32 	%r183, %r225, %r182;
	div.s32 	%r184, %r80, %r82;
	mad.lo.s32 	%r185, %r184, %r195, %r229;
	cvta.to.global.u64 	%rd8, %rd11;
	mul.wide.s32 	%rd9, %r185, 4;
	add.s64 	%rd10, %rd8, %rd9;
	div.u32 	%r186, %r226, %r182;
	div.u32 	%r187, %r227, %r182;
	div.u32 	%r188, %r228, %r182;
	prmt.b32 	%r189, %r187, %r188, 0x3340U;
	prmt.b32 	%r190, %r183, %r186, 0x3340U;
	prmt.b32 	%r191, %r190, %r189, 0x5410U;
	st.global.u32 	[%rd10], %r191;
	add.s32 	%r195, %r195, %r4;
	mul.lo.s32 	%r194, %r195, %r81;
	setp.lt.s32 	%p17, %r194, %r79;
	@%p17 bra 	$L__BB1_6;
	bra.uni 	$L__BB1_5;
$L__BB1_17:
	setp.ge.s32 	%p7, %r6, %r79;
	@%p7 bra 	$L__BB1_20;
	div.s32 	%r70, %r80, %r82;
	mov.u32 	%r230, %r2;
$L__BB1_19:
	mad.lo.s32 	%r95, %r70, %r230, %r229;
	mul.wide.s32 	%rd6, %r95, 4;
	add.s64 	%rd7, %rd1, %rd6;
	mov.b32 	%r96, 0;
	st.global.u32 	[%rd7], %r96;
	add.s32 	%r230, %r230, %r4;
	mul.lo.s32 	%r97, %r230, %r81;
	setp.lt.s32 	%p8, %r97, %r79;
	@%p8 bra 	$L__BB1_19;
$L__BB1_20:
	add.s32 	%r229, %r229, %r3;
	mul.lo.s32 	%r98, %r229, %r82;
	setp.lt.s32 	%p9, %r98, %r80;
	@%p9 bra 	$L__BB1_17;
	bra.uni 	$L__BB1_25;
$L__BB1_21:
	setp.ge.s32 	%p3, %r6, %r79;
	@%p3 bra 	$L__BB1_24;
	div.s32 	%r75, %r80, %r82;
	mov.u32 	%r232, %r2;
$L__BB1_23:
	mad.lo.s32 	%r91, %r75, %r232, %r229;
	mul.wide.s32 	%rd4, %r91, 4;
	add.s64 	%rd5, %rd1, %rd4;
	mov.b32 	%r92, 0;
	st.global.u32 	[%rd5], %r92;
	add.s32 	%r232, %r232, %r4;
	mul.lo.s32 	%r93, %r232, %r81;
	setp.lt.s32 	%p4, %r93, %r79;
	@%p4 bra 	$L__BB1_23;
$L__BB1_24:
	add.s32 	%r229, %r229, %r3;
	mul.lo.s32 	%r94, %r229, %r82;
	setp.lt.s32 	%p5, %r94, %r80;
	@%p5 bra 	$L__BB1_21;
$L__BB1_25:
	ret;

}


// ===== COMPILED SASS (sm_100) =====

	.target	sm_100

	.elftype	@"ET_EXEC"


//--------------------- .note.nv.tkinfo           --------------------------
	.section	.note.nv.tkinfo,"",@"SHT_NOTE"
	.sectionflags	@"SHF_NOTE_NV_TKINFO"
	.tkinfo
        /*0018*/ 	.word	0x00000002
        /*0030*/ 	.string	""
        /*0030*/ 	.string	"ptxas"
        /*0030*/ 	.string	"Cuda compilation tools, release 13.0, V13.0.88"
        /*0030*/ 	.string	"Build cuda_13.0.r13.0/compiler.36424714_0"
        /*0030*/ 	.string	"-arch sm_100 -m 64 "



//--------------------- .note.nv.cuinfo           --------------------------
	.section	.note.nv.cuinfo,"",@"SHT_NOTE"
	.sectionflags	@"SHF_NOTE_NV_CUINFO"
        /*0018*/ 	.short	0x0002
        /*001a*/ 	.short	0x0064
        /*001c*/ 	.short	0x0082
	.zero		2


//--------------------- .nv.info                  --------------------------
	.section	.nv.info,"",@"SHT_CUDA_INFO"
	.align	4


	//----- nvinfo : EIATTR_REGCOUNT
	.align		4
        /*0000*/ 	.byte	0x04, 0x2f
        /*0002*/ 	.short	(.L_4 - .L_3)
	.align		4
.L_3:
        /*0004*/ 	.word	index@(_Z15kernel_classifyyiiP5pixel)
        /*0008*/ 	.word	0x00000026


	//----- nvinfo : EIATTR_FRAME_SIZE
	.align		4
.L_4:
        /*000c*/ 	.byte	0x04, 0x11
        /*000e*/ 	.short	(.L_6 - .L_5)
	.align		4
.L_5:
        /*0010*/ 	.word	index@(_Z15kernel_classifyyiiP5pixel)
        /*0014*/ 	.word	0x00000000


	//----- nvinfo : EIATTR_REGCOUNT
	.align		4
.L_6:
        /*0018*/ 	.byte	0x04, 0x2f
        /*001a*/ 	.short	(.L_8 - .L_7)
	.align		4
.L_7:
        /*001c*/ 	.word	index@(_Z11kernel_ssaayiiiiP5pixel)
        /*0020*/ 	.word	0x00000020


	//----- nvinfo : EIATTR_FRAME_SIZE
	.align		4
.L_8:
        /*0024*/ 	.byte	0x04, 0x11
        /*0026*/ 	.short	(.L_10 - .L_9)
	.align		4
.L_9:
        /*0028*/ 	.word	index@(_Z11kernel_ssaayiiiiP5pixel)
        /*002c*/ 	.word	0x00000000


	//----- nvinfo : EIATTR_MIN_STACK_SIZE
	.align		4
.L_10:
        /*0030*/ 	.byte	0x04, 0x12
        /*0032*/ 	.short	(.L_12 - .L_11)
	.align		4
.L_11:
        /*0034*/ 	.word	index@(_Z11kernel_ssaayiiiiP5pixel)
        /*0038*/ 	.word	0x00000000


	//----- nvinfo : EIATTR_MIN_STACK_SIZE
	.align		4
.L_12:
        /*003c*/ 	.byte	0x04, 0x12
        /*003e*/ 	.short	(.L_14 - .L_13)
	.align		4
.L_13:
        /*0040*/ 	.word	index@(_Z15kernel_classifyyiiP5pixel)
        /*0044*/ 	.word	0x00000000
.L_14:


//--------------------- .nv.compat                --------------------------
	.section	.nv.compat,"",@"SHT_CUDA_COMPAT_INFO"
	.align	4
        /*0000*/ 	.byte	0x02, 0x09, 0x00, 0x00, 0x02, 0x02, 0x02, 0x00, 0x02, 0x05, 0x05, 0x00, 0x03, 0x07, 0x01, 0x01
        /*0010*/ 	.byte	0x02, 0x03, 0x00, 0x00, 0x02, 0x06, 0x01, 0x00, 0x04, 0x0b, 0x08, 0x00, 0x01, 0x00, 0x00, 0x00
        /*0020*/ 	.byte	0x00, 0x00, 0x00, 0x00


//--------------------- .nv.info._Z11kernel_ssaayiiiiP5pixel --------------------------
	.section	.nv.info._Z11kernel_ssaayiiiiP5pixel,"",@"SHT_CUDA_INFO"
	.sectionflags	@""
	.align	4


	//----- nvinfo : EIATTR_CUDA_API_VERSION
	.align		4
        /*0000*/ 	.byte	0x04, 0x37
        /*0002*/ 	.short	(.L_16 - .L_15)
.L_15:
        /*0004*/ 	.word	0x00000082


	//----- nvinfo : EIATTR_KPARAM_INFO
	.align		4
.L_16:
        /*0008*/ 	.byte	0x04, 0x17
        /*000a*/ 	.short	(.L_18 - .L_17)
.L_17:
        /*000c*/ 	.word	0x00000000
        /*0010*/ 	.short	0x0005
        /*0012*/ 	.short	0x0018
        /*0014*/ 	.byte	0x00, 0xf5, 0x21, 0x00


	//----- nvinfo : EIATTR_KPARAM_INFO
	.align		4
.L_18:
        /*0018*/ 	.byte	0x04, 0x17
        /*001a*/ 	.short	(.L_20 - .L_19)
.L_19:
        /*001c*/ 	.word	0x00000000
        /*0020*/ 	.short	0x0004
        /*0022*/ 	.short	0x0014
        /*0024*/ 	.byte	0x00, 0xf0, 0x11, 0x00


	//----- nvinfo : EIATTR_KPARAM_INFO
	.align		4
.L_20:
        /*0028*/ 	.byte	0x04, 0x17
        /*002a*/ 	.short	(.L_22 - .L_21)
.L_21:
        /*002c*/ 	.word	0x00000000
        /*0030*/ 	.short	0x0003
        /*0032*/ 	.short	0x0010
        /*0034*/ 	.byte	0x00, 0xf0, 0x11, 0x00


	//----- nvinfo : EIATTR_KPARAM_INFO
	.align		4
.L_22:
        /*0038*/ 	.byte	0x04, 0x17
        /*003a*/ 	.short	(.L_24 - .L_23)
.L_23:
        /*003c*/ 	.word	0x00000000
        /*0040*/ 	.short	0x0002
        /*0042*/ 	.short	0x000c
        /*0044*/ 	.byte	0x00, 0xf0, 0x11, 0x00


	//----- nvinfo : EIATTR_KPARAM_INFO
	.align		4
.L_24:
        /*0048*/ 	.byte	0x04, 0x17
        /*004a*/ 	.short	(.L_26 - .L_25)
.L_25:
        /*004c*/ 	.word	0x00000000
        /*0050*/ 	.short	0x0001
        /*0052*/ 	.short	0x0008
        /*0054*/ 	.byte	0x00, 0xf0, 0x11, 0x00


	//----- nvinfo : EIATTR_KPARAM_INFO
	.align		4
.L_26:
        /*0058*/ 	.byte	0x04, 0x17
        /*005a*/ 	.short	(.L_28 - .L_27)
.L_27:
        /*005c*/ 	.word	0x00000000
        /*0060*/ 	.short	0x0000
        /*0062*/ 	.short	0x0000
        /*0064*/ 	.byte	0x00, 0xf0, 0x21, 0x00


	//----- nvinfo : EIATTR_SPARSE_MMA_MASK
	.align		4
.L_28:
        /*0068*/ 	.byte	0x03, 0x50
        /*006a*/ 	.short	0x0000


	//----- nvinfo : EIATTR_MAXREG_COUNT
	.align		4
        /*006c*/ 	.byte	0x03, 0x1b
        /*006e*/ 	.short	0x00ff


	//----- nvinfo : EIATTR_MERCURY_ISA_VERSION
	.align		4
        /*0070*/ 	.byte	0x03, 0x5f
        /*0072*/ 	.short	0x0101


	//----- nvinfo : EIATTR_VRC_CTA_INIT_COUNT
	.align		4
        /*0074*/ 	.byte	0x02, 0x4a
	.zero		1
	.zero		1


	//----- nvinfo : EIATTR_EXIT_INSTR_OFFSETS
	.align		4
        /*0078*/ 	.byte	0x04, 0x1c
        /*007a*/ 	.short	(.L_30 - .L_29)


	//   ....[0]....
.L_29:
        /*007c*/ 	.word	0x00000110


	//   ....[1]....
        /*0080*/ 	.word	0x00000460


	//   ....[2]....
        /*0084*/ 	.word	0x00000780


	//   ....[3]....
        /*0088*/ 	.word	0x00001480


	//----- nvinfo : EIATTR_CRS_STACK_SIZE
	.align		4
.L_30:
        /*008c*/ 	.byte	0x04, 0x1e
        /*008e*/ 	.short	(.L_32 - .L_31)
.L_31:
        /*0090*/ 	.word	0x00000000


	//----- nvinfo : EIATTR_CBANK_PARAM_SIZE
	.align		4
.L_32:
        /*0094*/ 	.byte	0x03, 0x19
        /*0096*/ 	.short	0x0020


	//----- nvinfo : EIATTR_PARAM_CBANK
	.align		4
        /*0098*/ 	.byte	0x04, 0x0a
        /*009a*/ 	.short	(.L_34 - .L_33)
	.align		4
.L_33:
        /*009c*/ 	.word	index@(.nv.constant0._Z11kernel_ssaayiiiiP5pixel)
        /*00a0*/ 	.short	0x0380
        /*00a2*/ 	.short	0x0020


	//----- nvinfo : EIATTR_SW_WAR
	.align		4
.L_34:
        /*00a4*/ 	.byte	0x04, 0x36
        /*00a6*/ 	.short	(.L_36 - .L_35)
.L_35:
        /*00a8*/ 	.word	0x00000008
.L_36:


//--------------------- .nv.info._Z15kernel_classifyyiiP5pixel --------------------------
	.section	.nv.info._Z15kernel_classifyyiiP5pixel,"",@"SHT_CUDA_INFO"
	.sectionflags	@""
	.align	4


	//----- nvinfo : EIATTR_CUDA_API_VERSION
	.align		4
        /*0000*/ 	.byte	0x04, 0x37
        /*0002*/ 	.short	(.L_38 - .L_37)
.L_37:
        /*0004*/ 	.word	0x00000082


	//----- nvinfo : EIATTR_KPARAM_INFO
	.align		4
.L_38:
        /*0008*/ 	.byte	0x04, 0x17
        /*000a*/ 	.short	(.L_40 - .L_39)
.L_39:
        /*000c*/ 	.word	0x00000000
        /*0010*/ 	.short	0x0003
        /*0012*/ 	.short	0x0010
        /*0014*/ 	.byte	0x00, 0xf5, 0x21, 0x00


	//----- nvinfo : EIATTR_KPARAM_INFO
	.align		4
.L_40:
        /*0018*/ 	.byte	0x04, 0x17
        /*001a*/ 	.short	(.L_42 - .L_41)
.L_41:
        /*001c*/ 	.word	0x00000000
        /*0020*/ 	.short	0x0002
        /*0022*/ 	.short	0x000c
        /*0024*/ 	.byte	0x00, 0xf0, 0x11, 0x00


	//----- nvinfo : EIATTR_KPARAM_INFO
	.align		4
.L_42:
        /*0028*/ 	.byte	0x04, 0x17
        /*002a*/ 	.short	(.L_44 - .L_43)
.L_43:
        /*002c*/ 	.word	0x00000000
        /*0030*/ 	.short	0x0001
        /*0032*/ 	.short	0x0008
        /*0034*/ 	.byte	0x00, 0xf0, 0x11, 0x00


	//----- nvinfo : EIATTR_KPARAM_INFO
	.align		4
.L_44:
        /*0038*/ 	.byte	0x04, 0x17
        /*003a*/ 	.short	(.L_46 - .L_45)
.L_45:
        /*003c*/ 	.word	0x00000000
        /*0040*/ 	.short	0x0000
        /*0042*/ 	.short	0x0000
        /*0044*/ 	.byte	0x00, 0xf0, 0x21, 0x00


	//----- nvinfo : EIATTR_SPARSE_MMA_MASK
	.align		4
.L_46:
        /*0048*/ 	.byte	0x03, 0x50
        /*004a*/ 	.short	0x0000


	//----- nvinfo : EIATTR_MAXREG_COUNT
	.align		4
        /*004c*/ 	.byte	0x03, 0x1b
        /*004e*/ 	.short	0x00ff


	//----- nvinfo : EIATTR_MERCURY_ISA_VERSION
	.align		4
        /*0050*/ 	.byte	0x03, 0x5f
        /*0052*/ 	.short	0x0101


	//----- nvinfo : EIATTR_VRC_CTA_INIT_COUNT
	.align		4
        /*0054*/ 	.byte	0x02, 0x4a
	.zero		1
	.zero		1


	//----- nvinfo : EIATTR_EXIT_INSTR_OFFSETS
	.align		4
        /*0058*/ 	.byte	0x04, 0x1c
        /*005a*/ 	.short	(.L_48 - .L_47)


	//   ....[0]....
.L_47:
        /*005c*/ 	.word	0x000000a0


	//   ....[1]....
        /*0060*/ 	.word	0x000003c0


	//   ....[2]....
        /*0064*/ 	.word	0x000019a0


	//----- nvinfo : EIATTR_CRS_STACK_SIZE
	.align		4
.L_48:
        /*0068*/ 	.byte	0x04, 0x1e
        /*006a*/ 	.short	(.L_50 - .L_49)
.L_49:
        /*006c*/ 	.word	0x00000000


	//----- nvinfo : EIATTR_CBANK_PARAM_SIZE
	.align		4
.L_50:
        /*0070*/ 	.byte	0x03, 0x19
        /*0072*/ 	.short	0x0018


	//----- nvinfo : EIATTR_PARAM_CBANK
	.align		4
        /*0074*/ 	.byte	0x04, 0x0a
        /*0076*/ 	.short	(.L_52 - .L_51)
	.align		4
.L_51:
        /*0078*/ 	.word	index@(.nv.constant0._Z15kernel_classifyyiiP5pixel)
        /*007c*/ 	.short	0x0380
        /*007e*/ 	.short	0x0018


	//----- nvinfo : EIATTR_SW_WAR
	.align		4
.L_52:
        /*0080*/ 	.byte	0x04, 0x36
        /*0082*/ 	.short	(.L_54 - .L_53)
.L_53:
        /*0084*/ 	.word	0x00000008
.L_54:


//--------------------- .nv.callgraph             --------------------------
	.section	.nv.callgraph,"",@"SHT_CUDA_CALLGRAPH"
	.align	4
	.sectionentsize	8
	.align		4
        /*0000*/ 	.word	0x00000000
	.align		4
        /*0004*/ 	.word	0xffffffff
	.align		4
        /*0008*/ 	.word	0x00000000
	.align		4
        /*000c*/ 	.word	0xfffffffe
	.align		4
        /*0010*/ 	.word	0x00000000
	.align		4
        /*0014*/ 	.word	0xfffffffd
	.align		4
        /*0018*/ 	.word	0x00000000
	.align		4
        /*001c*/ 	.word	0xfffffffc


//--------------------- .nv.constant3             --------------------------
	.section	.nv.constant3,"a",@progbits
	.align	8
.nv.constant3:
	.type		CL_NUM,@object
	.size		CL_NUM,(.L_0 - CL_NUM)
CL_NUM:
	.zero		4
.L_0:
	.zero		4
	.type		AVG,@object
	.size		AVG,(COV - AVG)
AVG:
	.zero		768
	.type		COV,@object
	.size		COV,(.L_2 - COV)
COV:
	.zero		2304
.L_2:


//--------------------- .text._Z11kernel_ssaayiiiiP5pixel --------------------------
	.section	.text._Z11kernel_ssaayiiiiP5pixel,"ax",@progbits
	.align	128
        .global         _Z11kernel_ssaayiiiiP5pixel
        .type           _Z11kernel_ssaayiiiiP5pixel,@function
        .size           _Z11kernel_ssaayiiiiP5pixel,(.L_x_27 - _Z11kernel_ssaayiiiiP5pixel)
        .other          _Z11kernel_ssaayiiiiP5pixel,@"STO_CUDA_ENTRY STV_DEFAULT"
_Z11kernel_ssaayiiiiP5pixel:
.text._Z11kernel_ssaayiiiiP5pixel:
[----:B------:R-:W-:Y:S01]  /*0000*/  LDC R1, c[0x0][0x37c] ;  /* 0x0000df00ff017b82 */ /* 0x000fe20000000800 */
[----:B------:R-:W0:Y:S07]  /*0010*/  S2R R3, SR_TID.X ;  /* 0x0000000000037919 */ /* 0x000e2e0000002100 */
[----:B------:R-:W0:Y:S01]  /*0020*/  S2UR UR4, SR_CTAID.X ;  /* 0x00000000000479c3 */ /* 0x000e220000002500 */
[----:B------:R-:W1:Y:S01]  /*0030*/  LDCU UR10, c[0x0][0x394] ;  /* 0x00007280ff0a77ac */ /* 0x000e620008000800 */
[----:B------:R-:W2:Y:S01]  /*0040*/  S2R R23, SR_TID.Y ;  /* 0x0000000000177919 */ /* 0x000ea20000002200 */
[----:B------:R-:W3:Y:S05]  /*0050*/  LDCU UR8, c[0x0][0x38c] ;  /* 0x00007180ff0877ac */ /* 0x000eea0008000800 */
[----:B------:R-:W0:Y:S08]  /*0060*/  LDC R0, c[0x0][0x360] ;  /* 0x0000d800ff007b82 */ /* 0x000e300000000800 */
[----:B------:R-:W2:Y:S08]  /*0070*/  S2UR UR5, SR_CTAID.Y ;  /* 0x00000000000579c3 */ /* 0x000eb00000002600 */
[----:B------:R-:W2:Y:S01]  /*0080*/  LDC R2, c[0x0][0x364] ;  /* 0x0000d900ff027b82 */ /* 0x000ea20000000800 */
[----:B------:R-:W4:Y:S01]  /*0090*/  LDCU UR6, c[0x0][0x370] ;  /* 0x00006e00ff0677ac */ /* 0x000f220008000800 */
[----:B------:R-:W2:Y:S01]  /*00a0*/  LDCU UR7, c[0x0][0x374] ;  /* 0x00006e80ff0777ac */ /* 0x000ea20008000800 */
[----:B0-----:R-:W-:-:S04]  /*00b0*/  IMAD R3, R0, UR4, R3 ;  /* 0x0000000400037c24 */ /* 0x001fc8000f8e0203 */
[----:B-1----:R-:W-:-:S05]  /*00c0*/  IMAD R4, R3, UR10, RZ ;  /* 0x0000000a03047c24 */ /* 0x002fca000f8e02ff */
[----:B---3--:R-:W-:Y:S01]  /*00d0*/  ISETP.GE.AND P0, PT, R4, UR8, PT ;  /* 0x0000000804007c0c */ /* 0x008fe2000bf06270 */
[----:B----4-:R-:W-:Y:S02]  /*00e0*/  IMAD R0, R0, UR6, RZ ;  /* 0x0000000600007c24 */ /* 0x010fe4000f8e02ff */
[C---:B--2---:R-:W-:Y:S02]  /*00f0*/  IMAD R23, R2.reuse, UR5, R23 ;  /* 0x0000000502177c24 */ /* 0x044fe4000f8e0217 */
[----:B------:R-:W-:-:S08]  /*0100*/  IMAD R2, R2, UR7, RZ ;  /* 0x0000000702027c24 */ /* 0x000fd0000f8e02ff */
[----:B------:R-:W-:Y:S05]  /*0110*/  @P0 EXIT ;  /* 0x000000000000094d */ /* 0x000fea0003800000 */
[----:B------:R-:W0:Y:S01]  /*0120*/  LDCU UR6, c[0x0][0x390] ;  /* 0x00007200ff0677ac */ /* 0x000e220008000800 */
[----:B------:R-:W-:Y:S01]  /*0130*/  UISETP.GT.AND UP0, UPT, UR10, URZ, UPT ;  /* 0x000000ff0a00728c */ /* 0x000fe2000bf04270 */
[----:B------:R-:W1:Y:S01]  /*0140*/  LDCU.64 UR8, c[0x0][0x358] ;  /* 0x00006b00ff0877ac */ /* 0x000e620008000a00 */
[----:B0-----:R-:W-:-:S07]  /*0150*/  IMAD R5, R23, UR6, RZ ;  /* 0x0000000617057c24 */ /* 0x001fce000f8e02ff */
[----:B------:R-:W-:Y:S05]  /*0160*/  BRA.U UP0, `(.L_x_0) ;  /* 0x0000000100c07547 */ /* 0x000fea000b800000 */
.L_x_4:
[----:B------:R-:W0:Y:S01]  /*0170*/  LDC R4, c[0x0][0x388] ;  /* 0x0000e200ff047b82 */ /* 0x000e220000000800 */
[----:B------:R-:W-:Y:S01]  /*0180*/  BSSY.RECONVERGENT B0, `(.L_x_1) ;  /* 0x0000027000007945 */ /* 0x000fe20003800200 */
[----:B0-----:R-:W-:-:S13]  /*0190*/  ISETP.GE.AND P0, PT, R5, R4, PT ;  /* 0x000000040500720c */ /* 0x001fda0003f06270 */
[----:B------:R-:W-:Y:S05]  /*01a0*/  @P0 BRA `(.L_x_2) ;  /* 0x0000000000900947 */ /* 0x000fea0003800000 */
[----:B------:R-:W0:Y:S08]  /*01b0*/  LDC R13, c[0x0][0x394] ;  /* 0x0000e500ff0d7b82 */ /* 0x000e300000000800 */
[----:B------:R-:W2:Y:S08]  /*01c0*/  LDC R12, c[0x0][0x38c] ;  /* 0x0000e300ff0c7b82 */ /* 0x000eb00000000800 */
[----:B------:R-:W3:Y:S01]  /*01d0*/  LDC R15, c[0x0][0x390] ;  /* 0x0000e400ff0f7b82 */ /* 0x000ee20000000800 */
[----:B0-----:R-:W-:-:S04]  /*01e0*/  IABS R9, R13 ;  /* 0x0000000d00097213 */ /* 0x001fc80000000000 */
[----:B------:R-:W0:Y:S08]  /*01f0*/  I2F.RP R8, R9 ;  /* 0x0000000900087306 */ /* 0x000e300000209400 */
[----:B0-----:R-:W0:Y:S02]  /*0200*/  MUFU.RCP R8, R8 ;  /* 0x0000000800087308 */ /* 0x001e240000001000 */
[----:B0-----:R-:W-:-:S06]  /*0210*/  VIADD R6, R8, 0xffffffe ;  /* 0x0ffffffe08067836 */ /* 0x001fcc0000000000 */
[----:B------:R0:W4:Y:S02]  /*0220*/  F2I.FTZ.U32.TRUNC.NTZ R7, R6 ;  /* 0x0000000600077305 */ /* 0x000124000021f000 */
[----:B0-----:R-:W-:Y:S02]  /*0230*/  IMAD.MOV.U32 R6, RZ, RZ, RZ ;  /* 0x000000ffff067224 */ /* 0x001fe400078e00ff */
[----:B----4-:R-:W-:-:S04]  /*0240*/  IMAD.MOV R10, RZ, RZ, -R7 ;  /* 0x000000ffff0a7224 */ /* 0x010fc800078e0a07 */
[----:B------:R-:W-:Y:S01]  /*0250*/  IMAD R11, R10, R9, RZ ;  /* 0x000000090a0b7224 */ /* 0x000fe200078e02ff */
[----:B--2---:R-:W-:-:S03]  /*0260*/  IABS R10, R12 ;  /* 0x0000000c000a7213 */ /* 0x004fc60000000000 */
[----:B------:R-:W-:-:S06]  /*0270*/  IMAD.HI.U32 R7, R7, R11, R6 ;  /* 0x0000000b07077227 */ /* 0x000fcc00078e0006 */
[----:B------:R-:W-:-:S04]  /*0280*/  IMAD.HI.U32 R8, R7, R10, RZ ;  /* 0x0000000a07087227 */ /* 0x000fc800078e00ff */
[----:B------:R-:W-:-:S04]  /*0290*/  IMAD.MOV R7, RZ, RZ, -R8 ;  /* 0x000000ffff077224 */ /* 0x000fc800078e0a08 */
[----:B------:R-:W-:Y:S02]  /*02a0*/  IMAD R6, R9, R7, R10 ;  /* 0x0000000709067224 */ /* 0x000fe400078e020a */
[----:B------:R-:W-:-:S03]  /*02b0*/  IMAD.MOV.U32 R10, RZ, RZ, R23 ;  /* 0x000000ffff0a7224 */ /* 0x000fc600078e0017 */
[----:B------:R-:W-:-:S13]  /*02c0*/  ISETP.GT.U32.AND P1, PT, R9, R6, PT ;  /* 0x000000060900720c */ /* 0x000fda0003f24070 */
[----:B------:R-:W-:Y:S02]  /*02d0*/  @!P1 IMAD.IADD R6, R6, 0x1, -R9 ;  /* 0x0000000106069824 */ /* 0x000fe400078e0a09 */
[----:B------:R-:W-:Y:S01]  /*02e0*/  @!P1 VIADD R8, R8, 0x1 ;  /* 0x0000000108089836 */ /* 0x000fe20000000000 */
[----:B------:R-:W-:Y:S02]  /*02f0*/  ISETP.NE.AND P1, PT, R13, RZ, PT ;  /* 0x000000ff0d00720c */ /* 0x000fe40003f25270 */
[----:B------:R-:W-:Y:S02]  /*0300*/  ISETP.GE.U32.AND P0, PT, R6, R9, PT ;  /* 0x000000090600720c */ /* 0x000fe40003f06070 */
[----:B------:R-:W-:-:S04]  /*0310*/  LOP3.LUT R6, R12, R13, RZ, 0x3c, !PT ;  /* 0x0000000d0c067212 */ /* 0x000fc800078e3cff */
[----:B------:R-:W-:Y:S02]  /*0320*/  ISETP.GE.AND P2, PT, R6, RZ, PT ;  /* 0x000000ff0600720c */ /* 0x000fe40003f46270 */
[----:B------:R-:W0:Y:S05]  /*0330*/  LDC.64 R6, c[0x0][0x398] ;  /* 0x0000e600ff067b82 */ /* 0x000e2a0000000a00 */
[----:B------:R-:W-:-:S05]  /*0340*/  @P0 IADD3 R8, PT, PT, R8, 0x1, RZ ;  /* 0x0000000108080810 */ /* 0x000fca0007ffe0ff */
[----:B------:R-:W-:-:S04]  /*0350*/  IMAD.MOV.U32 R12, RZ, RZ, R8 ;  /* 0x000000ffff0c7224 */ /* 0x000fc800078e0008 */
[----:B------:R-:W-:Y:S01]  /*0360*/  @!P2 IMAD.MOV R12, RZ, RZ, -R12 ;  /* 0x000000ffff0ca224 */ /* 0x000fe200078e0a0c */
[----:B---3--:R-:W-:-:S07]  /*0370*/  @!P1 LOP3.LUT R12, RZ, R13, RZ, 0x33, !PT ;  /* 0x0000000dff0c9212 */ /* 0x008fce00078e33ff */
.L_x_3:
[----:B------:R-:W-:Y:S02]  /*0380*/  IMAD R9, R12, R10, R3 ;  /* 0x0000000a0c097224 */ /* 0x000fe400078e0203 */
[----:B------:R-:W-:Y:S02]  /*0390*/  IMAD.IADD R10, R2, 0x1, R10 ;  /* 0x00000001020a7824 */ /* 0x000fe400078e020a */
[----:B0-----:R-:W-:-:S04]  /*03a0*/  IMAD.WIDE R8, R9, 0x4, R6 ;  /* 0x0000000409087825 */ /* 0x001fc800078e0206 */
[----:B------:R-:W-:Y:S01]  /*03b0*/  IMAD R11, R10, R15, RZ ;  /* 0x0000000f0a0b7224 */ /* 0x000fe200078e02ff */
[----:B-1----:R2:W-:Y:S04]  /*03c0*/  STG.E desc[UR8][R8.64], RZ ;  /* 0x000000ff08007986 */ /* 0x0025e8000c101908 */
[----:B------:R-:W-:-:S13]  /*03d0*/  ISETP.GE.AND P0, PT, R11, R4, PT ;  /* 0x000000040b00720c */ /* 0x000fda0003f06270 */
[----:B--2---:R-:W-:Y:S05]  /*03e0*/  @!P0 BRA `(.L_x_3) ;  /* 0xfffffffc00e48947 */ /* 0x004fea000383ffff */
.L_x_2:
[----:B-1----:R-:W-:Y:S05]  /*03f0*/  BSYNC.RECONVERGENT B0 ;  /* 0x0000000000007941 */ /* 0x002fea0003800200 */
.L_x_1:
[----:B------:R-:W0:Y:S01]  /*0400*/  LDCU UR4, c[0x0][0x394] ;  /* 0x00007280ff0477ac */ /* 0x000e220008000800 */
[----:B------:R-:W-:Y:S01]  /*0410*/  IMAD.IADD R3, R0, 0x1, R3 ;  /* 0x0000000100037824 */ /* 0x000fe200078e0203 */
[----:B------:R-:W1:Y:S03]  /*0420*/  LDCU UR5, c[0x0][0x38c] ;  /* 0x00007180ff0577ac */ /* 0x000e660008000800 */
[----:B0-----:R-:W-:-:S05]  /*0430*/  IMAD R4, R3, UR4, RZ ;  /* 0x0000000403047c24 */ /* 0x001fca000f8e02ff */
[----:B-1----:R-:W-:-:S13]  /*0440*/  ISETP.GE.AND P0, PT, R4, UR5, PT ;  /* 0x0000000504007c0c */ /* 0x002fda000bf06270 */
[----:B------:R-:W-:Y:S05]  /*0450*/  @!P0 BRA `(.L_x_4) ;  /* 0xfffffffc00448947 */ /* 0x000fea000383ffff */
[----:B------:R-:W-:Y:S05]  /*0460*/  EXIT ;  /* 0x000000000000794d */ /* 0x000fea0003800000 */
.L_x_0:
[----:B------:R-:W-:-:S09]  /*0470*/  UISETP.GT.AND UP0, UPT, UR6, URZ, UPT ;  /* 0x000000ff0600728c */ /* 0x000fd2000bf04270 */
[----:B------:R-:W-:Y:S05]  /*0480*/  BRA.U UP0, `(.L_x_5) ;  /* 0x0000000100c07547 */ /* 0x000fea000b800000 */
.L_x_9:
        /* <DEDUP_REMOVED lines=10> */
[----:B0-----:R-:W-:-:S02]  /*0530*/  VIADD R6, R10, 0xffffffe ;  /* 0x0ffffffe0a067836 */ /* 0x001fc40000000000 */
[----:B------:R-:W-:-:S04]  /*0540*/  IMAD.MOV.U32 R10, RZ, RZ, R23 ;  /* 0x000000ffff0a7224 */ /* 0x000fc800078e0017 */
[----:B------:R0:W4:Y:S02]  /*0550*/  F2I.FTZ.U32.TRUNC.NTZ R7, R6 ;  /* 0x0000000600077305 */ /* 0x000124000021f000 */
[----:B0-----:R-:W-:Y:S01]  /*0560*/  IMAD.MOV.U32 R6, RZ, RZ, RZ ;  /* 0x000000ffff067224 */ /* 0x001fe200078e00ff */
[----:B----4-:R-:W-:-:S05]  /*0570*/  IADD3 R12, PT, PT, RZ, -R7, RZ ;  /* 0x80000007ff0c7210 */ /* 0x010fca0007ffe0ff */
[----:B------:R-:W-:Y:S01]  /*0580*/  IMAD R11, R12, R9, RZ ;  /* 0x000000090c0b7224 */ /* 0x000fe200078e02ff */
[----:B--2---:R-:W-:Y:S02]  /*0590*/  IABS R12, R13 ;  /* 0x0000000d000c7213 */ /* 0x004fe40000000000 */
[----:B------:R-:W-:Y:S01]  /*05a0*/  LOP3.LUT R13, R13, R8, RZ, 0x3c, !PT ;  /* 0x000000080d0d7212 */ /* 0x000fe200078e3cff */
[----:B------:R-:W-:-:S03]  /*05b0*/  IMAD.HI.U32 R11, R7, R11, R6 ;  /* 0x0000000b070b7227 */ /* 0x000fc600078e0006 */
[----:B------:R-:W-:-:S03]  /*05c0*/  ISETP.GE.AND P2, PT, R13, RZ, PT ;  /* 0x000000ff0d00720c */ /* 0x000fc60003f46270 */
[----:B------:R-:W-:-:S04]  /*05d0*/  IMAD.HI.U32 R11, R11, R12, RZ ;  /* 0x0000000c0b0b7227 */ /* 0x000fc800078e00ff */
[----:B------:R-:W-:-:S04]  /*05e0*/  IMAD.MOV R7, RZ, RZ, -R11 ;  /* 0x000000ffff077224 */ /* 0x000fc800078e0a0b */
[C---:B------:R-:W-:Y:S02]  /*05f0*/  IMAD R12, R9.reuse, R7, R12 ;  /* 0x00000007090c7224 */ /* 0x040fe400078e020c */
[----:B------:R-:W0:Y:S03]  /*0600*/  LDC.64 R6, c[0x0][0x398] ;  /* 0x0000e600ff067b82 */ /* 0x000e260000000a00 */
[----:B------:R-:W-:-:S13]  /*0610*/  ISETP.GT.U32.AND P0, PT, R9, R12, PT ;  /* 0x0000000c0900720c */ /* 0x000fda0003f04070 */
[----:B------:R-:W-:Y:S02]  /*0620*/  @!P0 IMAD.IADD R12, R12, 0x1, -R9 ;  /* 0x000000010c0c8824 */ /* 0x000fe400078e0a09 */
[----:B------:R-:W-:Y:S01]  /*0630*/  @!P0 VIADD R11, R11, 0x1 ;  /* 0x000000010b0b8836 */ /* 0x000fe20000000000 */
[----:B------:R-:W-:Y:S02]  /*0640*/  ISETP.NE.AND P0, PT, R8, RZ, PT ;  /* 0x000000ff0800720c */ /* 0x000fe40003f05270 */
[----:B------:R-:W-:-:S13]  /*0650*/  ISETP.GE.U32.AND P1, PT, R12, R9, PT ;  /* 0x000000090c00720c */ /* 0x000fda0003f26070 */
[----:B------:R-:W-:-:S04]  /*0660*/  @P1 VIADD R11, R11, 0x1 ;  /* 0x000000010b0b1836 */ /* 0x000fc80000000000 */
[----:B------:R-:W-:-:S05]  /*0670*/  IMAD.MOV.U32 R12, RZ, RZ, R11 ;  /* 0x000000ffff0c7224 */ /* 0x000fca00078e000b */
[----:B------:R-:W-:Y:S02]  /*0680*/  @!P2 IADD3 R12, PT, PT, -R12, RZ, RZ ;  /* 0x000000ff0c0ca210 */ /* 0x000fe40007ffe1ff */
[----:B---3--:R-:W-:-:S07]  /*0690*/  @!P0 LOP3.LUT R12, RZ, R8, RZ, 0x33, !PT ;  /* 0x00000008ff0c8212 */ /* 0x008fce00078e33ff */
.L_x_8:
[----:B------:R-:W-:Y:S02]  /*06a0*/  IMAD R9, R12, R10, R3 ;  /* 0x0000000a0c097224 */ /* 0x000fe400078e0203 */
[----:B------:R-:W-:Y:S02]  /*06b0*/  IMAD.IADD R10, R2, 0x1, R10 ;  /* 0x00000001020a7824 */ /* 0x000fe400078e020a */
[----:B0-----:R-:W-:-:S04]  /*06c0*/  IMAD.WIDE R8, R9, 0x4, R6 ;  /* 0x0000000409087825 */ /* 0x001fc800078e0206 */
[----:B------:R-:W-:Y:S01]  /*06d0*/  IMAD R11, R10, R15, RZ ;  /* 0x0000000f0a0b7224 */ /* 0x000fe200078e02ff */
[----:B-1----:R2:W-:Y:S04]  /*06e0*/  STG.E desc[UR8][R8.64], RZ ;  /* 0x000000ff08007986 */ /* 0x0025e8000c101908 */
[----:B------:R-:W-:-:S13]  /*06f0*/  ISETP.GE.AND P0, PT, R11, R4, PT ;  /* 0x000000040b00720c */ /* 0x000fda0003f06270 */
[----:B--2---:R-:W-:Y:S05]  /*0700*/  @!P0 BRA `(.L_x_8) ;  /* 0xfffffffc00e48947 */ /* 0x004fea000383ffff */
.L_x_7:
[----:B-1----:R-:W-:Y:S05]  /*0710*/  BSYNC.RECONVERGENT B0 ;  /* 0x0000000000007941 */ /* 0x002fea0003800200 */
.L_x_6:
[----:B------:R-:W0:Y:S01]  /*0720*/  LDCU UR4, c[0x0][0x394] ;  /* 0x00007280ff0477ac */ /* 0x000e220008000800 */
[----:B------:R-:W-:Y:S01]  /*0730*/  IMAD.IADD R3, R0, 0x1, R3 ;  /* 0x0000000100037824 */ /* 0x000fe200078e0203 */
[----:B------:R-:W1:Y:S03]  /*0740*/  LDCU UR5, c[0x0][0x38c] ;  /* 0x00007180ff0577ac */ /* 0x000e660008000800 */
[----:B0-----:R-:W-:-:S05]  /*0750*/  IMAD R4, R3, UR4, RZ ;  /* 0x0000000403047c24 */ /* 0x001fca000f8e02ff */
[----:B-1----:R-:W-:-:S13]  /*0760*/  ISETP.GE.AND P0, PT, R4, UR5, PT ;  /* 0x0000000504007c0c */ /* 0x002fda000bf06270 */
[----:B------:R-:W-:Y:S05]  /*0770*/  @!P0 BRA `(.L_x_9) ;  /* 0xfffffffc00448947 */ /* 0x000fea000383ffff */
[----:B------:R-:W-:Y:S05]  /*0780*/  EXIT ;  /* 0x000000000000794d */ /* 0x000fea0003800000 */
.L_x_5:
[----:B------:R-:W-:Y:S02]  /*0790*/  ULOP3.LUT UR7, UR6, 0x3, URZ, 0xc0, !UPT ;  /* 0x0000000306077892 */ /* 0x000fe4000f8ec0ff */
[----:B------:R-:W-:-:S12]  /*07a0*/  ULOP3.LUT UR6, UR6, 0x7ffffffc, URZ, 0xc0, !UPT ;  /* 0x7ffffffc06067892 */ /* 0x000fd8000f8ec0ff */
.L_x_18:
[----:B------:R-:W0:Y:S01]  /*07b0*/  LDCU UR5, c[0x0][0x390] ;  /* 0x00007200ff0577ac */ /* 0x000e220008000800 */
[----:B------:R-:W-:Y:S01]  /*07c0*/  BSSY.RECONVERGENT B0, `(.L_x_10) ;  /* 0x00000c5000007945 */ /* 0x000fe20003800200 */
[----:B------:R-:W2:Y:S01]  /*07d0*/  LDCU UR4, c[0x0][0x388] ;  /* 0x00007100ff0477ac */ /* 0x000ea20008000800 */
[----:B0-----:R-:W-:-:S05]  /*07e0*/  IMAD R5, R23, UR5, RZ ;  /* 0x0000000517057c24 */ /* 0x001fca000f8e02ff */
[----:B--2---:R-:W-:-:S13]  /*07f0*/  ISETP.GE.AND P0, PT, R5, UR4, PT ;  /* 0x0000000405007c0c */ /* 0x004fda000bf06270 */
[----:B------:R-:W-:Y:S05]  /*0800*/  @P0 BRA `(.L_x_11) ;  /* 0x0000000c00000947 */ /* 0x000fea0003800000 */
[----:B------:R-:W-:-:S07]  /*0810*/  IMAD.MOV.U32 R7, RZ, RZ, R23 ;  /* 0x000000ffff077224 */ /* 0x000fce00078e0017 */
.L_x_17:
[----:B------:R-:W-:Y:S02]  /*0820*/  HFMA2 R24, -RZ, RZ, 0, 0 ;  /* 0x00000000ff187431 */ /* 0x000fe400000001ff */
[----:B------:R-:W-:Y:S01]  /*0830*/  IMAD.MOV.U32 R6, RZ, RZ, RZ ;  /* 0x000000ffff067224 */ /* 0x000fe200078e00ff */
[----:B------:R-:W-:Y:S01]  /*0840*/  CS2R R20, SRZ ;  /* 0x0000000000147805 */ /* 0x000fe2000001ff00 */
[----:B------:R-:W-:-:S07]  /*0850*/  IMAD.MOV.U32 R22, RZ, RZ, RZ ;  /* 0x000000ffff167224 */ /* 0x000fce00078e00ff */
.L_x_16:
[----:B------:R-:W0:Y:S01]  /*0860*/  LDC.64 R8, c[0x0][0x390] ;  /* 0x0000e400ff087b82 */ /* 0x000e220000000a00 */
[C---:B------:R-:W-:Y:S02]  /*0870*/  IMAD.IADD R10, R6.reuse, 0x1, R4 ;  /* 0x00000001060a7824 */ /* 0x040fe400078e0204 */
[----:B------:R-:W-:Y:S02]  /*0880*/  VIADD R6, R6, 0x1 ;  /* 0x0000000106067836 */ /* 0x000fe40000000000 */
[----:B------:R-:W-:Y:S01]  /*0890*/  IMAD.MOV.U32 R26, RZ, RZ, RZ ;  /* 0x000000ffff1a7224 */ /* 0x000fe200078e00ff */
[----:B------:R-:W-:Y:S02]  /*08a0*/  I2FP.F32.S32 R10, R10 ;  /* 0x0000000a000a7245 */ /* 0x000fe40000201400 */
[----:B0-----:R-:W-:Y:S02]  /*08b0*/  ISETP.GE.U32.AND P0, PT, R8, 0x4, PT ;  /* 0x000000040800780c */ /* 0x001fe40003f06070 */
[----:B------:R-:W-:-:S11]  /*08c0*/  ISETP.NE.AND P1, PT, R6, R9, PT ;  /* 0x000000090600720c */ /* 0x000fd60003f25270 */
[----:B------:R-:W-:Y:S05]  /*08d0*/  @!P0 BRA `(.L_x_12) ;  /* 0x0000000000c48947 */ /* 0x000fea0003800000 */
[----:B------:R-:W-:Y:S01]  /*08e0*/  UIADD3 UR4, UPT, UPT, -UR6, URZ, URZ ;  /* 0x000000ff06047290 */ /* 0x000fe2000fffe1ff */
[----:B------:R-:W-:-:S05]  /*08f0*/  VIADD R25, R5, 0x3 ;  /* 0x0000000305197836 */ /* 0x000fca0000000000 */
[----:B------:R-:W-:-:S07]  /*0900*/  IMAD.U32 R9, RZ, RZ, UR4 ;  /* 0x00000004ff097e24 */ /* 0x000fce000f8e00ff */
.L_x_13:
[----:B------:R-:W0:Y:S01]  /*0910*/  LDCU UR4, c[0x0][0x380] ;  /* 0x00007000ff0477ac */ /* 0x000e220008000800 */
[C---:B------:R-:W-:Y:S01]  /*0920*/  VIADD R13, R25.reuse, 0xfffffffe ;  /* 0xfffffffe190d7836 */ /* 0x040fe20000000000 */
[----:B------:R-:W-:Y:S01]  /*0930*/  IADD3 R11, PT, PT, R25, -0x3, RZ ;  /* 0xfffffffd190b7810 */ /* 0x000fe20007ffe0ff */
[----:B------:R-:W-:Y:S01]  /*0940*/  IMAD.MOV.U32 R12, RZ, RZ, R10 ;  /* 0x000000ffff0c7224 */ /* 0x000fe200078e000a */
[----:B------:R-:W-:Y:S01]  /*0950*/  UMOV UR5, URZ ;  /* 0x000000ff00057c82 */ /* 0x000fe20008000000 */
[----:B------:R-:W-:Y:S01]  /*0960*/  IMAD.MOV.U32 R26, RZ, RZ, -0x3e000000 ;  /* 0xc2000000ff1a7424 */ /* 0x000fe200078e00ff */
[----:B------:R-:W-:Y:S02]  /*0970*/  I2FP.F32.S32 R13, R13 ;  /* 0x0000000d000d7245 */ /* 0x000fe40000201400 */
[----:B------:R-:W-:-:S04]  /*0980*/  I2FP.F32.S32 R11, R11 ;  /* 0x0000000b000b7245 */ /* 0x000fc80000201400 */
[----:B0-----:R-:W5:Y:S01]  /*0990*/  TEX.LL R12, R16, R12, R26, UR4, 2D ;  /* 0x28ff041a0c107f60 */ /* 0x001f6200089e0f0c */
[----:B------:R0:W5:Y:S02]  /*09a0*/  TEX.LL R14, R18, R10, R26, UR4, 2D ;  /* 0x28ff041a0a127f60 */ /* 0x00016400089e0f0e */
[----:B0-----:R-:W-:Y:S02]  /*09b0*/  I2FP.F32.S32 R11, R25 ;  /* 0x00000019000b7245 */ /* 0x001fe40000201400 */
[----:B-----5:R-:W-:Y:S02]  /*09c0*/  LOP3.LUT R16, R16, 0xff, RZ, 0xc0, !PT ;  /* 0x000000ff10107812 */ /* 0x020fe400078ec0ff */
[----:B------:R-:W-:Y:S01]  /*09d0*/  LOP3.LUT R27, R18, 0xff, RZ, 0xc0, !PT ;  /* 0x000000ff121b7812 */ /* 0x000fe200078ec0ff */
[----:B------:R-:W-:Y:S01]  /*09e0*/  VIADD R18, R25, 0xffffffff ;  /* 0xffffffff19127836 */ /* 0x000fe20000000000 */
[----:B------:R-:W-:Y:S02]  /*09f0*/  LOP3.LUT R28, R19, 0xff, RZ, 0xc0, !PT ;  /* 0x000000ff131c7812 */ /* 0x000fe400078ec0ff */
[----:B------:R-:W-:-:S02]  /*0a00*/  LOP3.LUT R17, R17, 0xff, RZ, 0xc0, !PT ;  /* 0x000000ff11117812 */ /* 0x000fc400078ec0ff */
[----:B------:R-:W-:Y:S01]  /*0a10*/  IADD3 R27, PT, PT, R16, R27, R20 ;  /* 0x0000001b101b7210 */ /* 0x000fe20007ffe014 */
[----:B------:R-:W-:Y:S01]  /*0a20*/  IMAD.MOV.U32 R16, RZ, RZ, R10 ;  /* 0x000000ffff107224 */ /* 0x000fe200078e000a */
[----:B------:R-:W-:Y:S02]  /*0a30*/  LOP3.LUT R19, R14, 0xff, RZ, 0xc0, !PT ;  /* 0x000000ff0e137812 */ /* 0x000fe400078ec0ff */
[----:B------:R-:W-:Y:S02]  /*0a40*/  IADD3 R28, PT, PT, R17, R28, R21 ;  /* 0x0000001c111c7210 */ /* 0x000fe40007ffe015 */
[----:B------:R-:W-:Y:S02]  /*0a50*/  LOP3.LUT R14, R12, 0xff, RZ, 0xc0, !PT ;  /* 0x000000ff0c0e7812 */ /* 0x000fe400078ec0ff */
[----:B------:R-:W-:Y:S02]  /*0a60*/  I2FP.F32.S32 R17, R18 ;  /* 0x0000001200117245 */ /* 0x000fe40000201400 */
[----:B------:R-:W-:-:S02]  /*0a70*/  IADD3 R24, PT, PT, R14, R19, R24 ;  /* 0x000000130e187210 */ /* 0x000fc40007ffe018 */
[----:B------:R-:W-:Y:S02]  /*0a80*/  LOP3.LUT R29, R15, 0xff, RZ, 0xc0, !PT ;  /* 0x000000ff0f1d7812 */ /* 0x000fe400078ec0ff */
[----:B------:R-:W5:Y:S01]  /*0a90*/  TEX.LL R16, R14, R16, R26, UR4, 2D ;  /* 0x28ff041a100e7f60 */ /* 0x000f6200089e0f10 */
[----:B------:R-:W5:Y:S01]  /*0aa0*/  TEX.LL R20, R18, R10, R26, UR4, 2D ;  /* 0x28ff041a0a127f60 */ /* 0x000f6200089e0f14 */
[----:B------:R-:W-:Y:S01]  /*0ab0*/  VIADD R9, R9, 0x4 ;  /* 0x0000000409097836 */ /* 0x000fe20000000000 */
[----:B------:R-:W-:Y:S01]  /*0ac0*/  LOP3.LUT R13, R13, 0xff, RZ, 0xc0, !PT ;  /* 0x000000ff0d0d7812 */ /* 0x000fe200078ec0ff */
[----:B------:R-:W-:-:S03]  /*0ad0*/  VIADD R25, R25, 0x4 ;  /* 0x0000000419197836 */ /* 0x000fc60000000000 */
[----:B------:R-:W-:Y:S02]  /*0ae0*/  ISETP.NE.AND P0, PT, R9, RZ, PT ;  /* 0x000000ff0900720c */ /* 0x000fe40003f05270 */
[----:B------:R-:W-:Y:S01]  /*0af0*/  IADD3 R22, PT, PT, R13, R29, R22 ;  /* 0x0000001d0d167210 */ /* 0x000fe20007ffe016 */
[----:B------:R-:W-:-:S04]  /*0b00*/  DEPBAR.LE SB5, 0x1 ;  /* 0x0000d0400000791a */ /* 0x000fc80000000000 */
[----:B------:R-:W-:Y:S02]  /*0b10*/  LOP3.LUT R29, R15, 0xff, RZ, 0xc0, !PT ;  /* 0x000000ff0f1d7812 */ /* 0x000fe400078ec0ff */
[----:B------:R-:W-:Y:S02]  /*0b20*/  LOP3.LUT R14, R14, 0xff, RZ, 0xc0, !PT ;  /* 0x000000ff0e0e7812 */ /* 0x000fe400078ec0ff */
[----:B------:R-:W-:Y:S02]  /*0b30*/  LOP3.LUT R15, R16, 0xff, RZ, 0xc0, !PT ;  /* 0x000000ff100f7812 */ /* 0x000fe400078ec0ff */
[----:B------:R-:W-:Y:S02]  /*0b40*/  LOP3.LUT R13, R17, 0xff, RZ, 0xc0, !PT ;  /* 0x000000ff110d7812 */ /* 0x000fe400078ec0ff */
[----:B-----5:R-:W-:Y:S02]  /*0b50*/  LOP3.LUT R18, R18, 0xff, RZ, 0xc0, !PT ;  /* 0x000000ff12127812 */ /* 0x020fe400078ec0ff */
[----:B------:R-:W-:-:S02]  /*0b60*/  LOP3.LUT R19, R19, 0xff, RZ, 0xc0, !PT ;  /* 0x000000ff13137812 */ /* 0x000fc400078ec0ff */
[----:B------:R-:W-:Y:S02]  /*0b70*/  LOP3.LUT R11, R20, 0xff, RZ, 0xc0, !PT ;  /* 0x000000ff140b7812 */ /* 0x000fe400078ec0ff */
[----:B------:R-:W-:Y:S02]  /*0b80*/  LOP3.LUT R12, R21, 0xff, RZ, 0xc0, !PT ;  /* 0x000000ff150c7812 */ /* 0x000fe400078ec0ff */
[----:B------:R-:W-:Y:S02]  /*0b90*/  IADD3 R20, PT, PT, R18, R14, R27 ;  /* 0x0000000e12147210 */ /* 0x000fe40007ffe01b */
[----:B------:R-:W-:Y:S02]  /*0ba0*/  IADD3 R21, PT, PT, R19, R29, R28 ;  /* 0x0000001d13157210 */ /* 0x000fe40007ffe01c */
[----:B------:R-:W-:Y:S02]  /*0bb0*/  IADD3 R24, PT, PT, R11, R15, R24 ;  /* 0x0000000f0b187210 */ /* 0x000fe40007ffe018 */
[----:B------:R-:W-:Y:S01]  /*0bc0*/  IADD3 R22, PT, PT, R12, R13, R22 ;  /* 0x0000000d0c167210 */ /* 0x000fe20007ffe016 */
[----:B------:R-:W-:Y:S06]  /*0bd0*/  @P0 BRA `(.L_x_13) ;  /* 0xfffffffc004c0947 */ /* 0x000fec000383ffff */
[----:B------:R-:W-:-:S07]  /*0be0*/  MOV R26, UR6 ;  /* 0x00000006001a7c02 */ /* 0x000fce0008000f00 */
.L_x_12:
[----:B------:R-:W-:-:S09]  /*0bf0*/  UISETP.NE.AND UP0, UPT, UR7, URZ, UPT ;  /* 0x000000ff0700728c */ /* 0x000fd2000bf05270 */
[----:B------:R-:W-:Y:S05]  /*0c00*/  BRA.U !UP0, `(.L_x_14) ;  /* 0x0000000108a87547 */ /* 0x000fea000b800000 */
[----:B------:R-:W-:Y:S01]  /*0c10*/  UISETP.NE.AND UP0, UPT, UR7, 0x1, UPT ;  /* 0x000000010700788c */ /* 0x000fe2000bf05270 */
[----:B------:R-:W-:-:S08]  /*0c20*/  LOP3.LUT P0, RZ, R8, 0x1, RZ, 0xc0, !PT ;  /* 0x0000000108ff7812 */ /* 0x000fd0000780c0ff */
[----:B------:R-:W-:Y:S05]  /*0c30*/  BRA.U !UP0, `(.L_x_15) ;  /* 0x0000000108607547 */ /* 0x000fea000b800000 */
[----:B------:R-:W0:Y:S01]  /*0c40*/  LDCU UR4, c[0x0][0x380] ;  /* 0x00007000ff0477ac */ /* 0x000e220008000800 */
[----:B------:R-:W-:Y:S02]  /*0c50*/  IMAD.IADD R13, R26, 0x1, R5 ;  /* 0x000000011a0d7824 */ /* 0x000fe400078e0205 */
[----:B------:R-:W-:Y:S01]  /*0c60*/  IMAD.MOV.U32 R12, RZ, RZ, R10 ;  /* 0x000000ffff0c7224 */ /* 0x000fe200078e000a */
[----:B------:R-:W-:Y:S01]  /*0c70*/  UMOV UR5, URZ ;  /* 0x000000ff00057c82 */ /* 0x000fe20008000000 */
[----:B------:R-:W-:Y:S01]  /*0c80*/  VIADD R11, R13, 0x1 ;  /* 0x000000010d0b7836 */ /* 0x000fe20000000000 */
[----:B------:R-:W-:Y:S01]  /*0c90*/  I2FP.F32.S32 R13, R13 ;  /* 0x0000000d000d7245 */ /* 0x000fe20000201400 */
[----:B------:R-:W-:-:S03]  /*0ca0*/  IMAD.MOV.U32 R27, RZ, RZ, -0x3e000000 ;  /* 0xc2000000ff1b7424 */ /* 0x000fc600078e00ff */
[----:B------:R-:W-:Y:S02]  /*0cb0*/  I2FP.F32.S32 R11, R11 ;  /* 0x0000000b000b7245 */ /* 0x000fe40000201400 */
[----:B0-----:R-:W5:Y:S02]  /*0cc0*/  TEX.LL R14, R12, R12, R27, UR4, 2D ;  /* 0x28ff041b0c0c7f60 */ /* 0x001f6400089e0f0e */
[----:B------:R-:W5:Y:S01]  /*0cd0*/  TEX.LL R18, R16, R10, R27, UR4, 2D ;  /* 0x28ff041b0a107f60 */ /* 0x000f6200089e0f12 */
[----:B------:R-:W-:Y:S01]  /*0ce0*/  VIADD R26, R26, 0x2 ;  /* 0x000000021a1a7836 */ /* 0x000fe20000000000 */
        /* <DEDUP_REMOVED lines=12> */
[----:B------:R-:W-:-:S07]  /*0db0*/  IADD3 R22, PT, PT, R19, R15, R22 ;  /* 0x0000000f13167210 */ /* 0x000fce0007ffe016 */
.L_x_15:
[----:B------:R-:W-:Y:S05]  /*0dc0*/  @!P0 BRA `(.L_x_14) ;  /* 0x0000000000388947 */ /* 0x000fea0003800000 */
[----:B------:R-:W0:Y:S01]  /*0dd0*/  LDCU UR4, c[0x0][0x380] ;  /* 0x00007000ff0477ac */ /* 0x000e220008000800 */
[----:B------:R-:W-:Y:S02]  /*0de0*/  IMAD.IADD R11, R26, 0x1, R5 ;  /* 0x000000011a0b7824 */ /* 0x000fe400078e0205 */
[----:B------:R-:W-:Y:S01]  /*0df0*/  HFMA2 R12, -RZ, RZ, -3, 0 ;  /* 0xc2000000ff0c7431 */ /* 0x000fe200000001ff */
[----:B------:R-:W-:Y:S02]  /*0e00*/  UMOV UR5, URZ ;  /* 0x000000ff00057c82 */ /* 0x000fe40008000000 */
[----:B------:R-:W-:-:S06]  /*0e10*/  I2FP.F32.S32 R11, R11 ;  /* 0x0000000b000b7245 */ /* 0x000fcc0000201400 */
[----:B0-----:R-:W5:Y:S02]  /*0e20*/  TEX.LL R12, R10, R10, R12, UR4, 2D ;  /* 0x28ff040c0a0a7f60 */ /* 0x001f6400089e0f0c */
[----:B-----5:R-:W-:Y:S02]  /*0e30*/  LOP3.LUT R9, R10, 0xff, RZ, 0xc0, !PT ;  /* 0x000000ff0a097812 */ /* 0x020fe400078ec0ff */
[----:B------:R-:W-:Y:S02]  /*0e40*/  LOP3.LUT R14, R11, 0xff, RZ, 0xc0, !PT ;  /* 0x000000ff0b0e7812 */ /* 0x000fe400078ec0ff */
[----:B------:R-:W-:Y:S01]  /*0e50*/  LOP3.LUT R15, R12, 0xff, RZ, 0xc0, !PT ;  /* 0x000000ff0c0f7812 */ /* 0x000fe200078ec0ff */
[----:B------:R-:W-:Y:S01]  /*0e60*/  IMAD.IADD R20, R20, 0x1, R9 ;  /* 0x0000000114147824 */ /* 0x000fe200078e0209 */
[----:B------:R-:W-:Y:S01]  /*0e70*/  LOP3.LUT R13, R13, 0xff, RZ, 0xc0, !PT ;  /* 0x000000ff0d0d7812 */ /* 0x000fe200078ec0ff */
[----:B------:R-:W-:Y:S02]  /*0e80*/  IMAD.IADD R21, R21, 0x1, R14 ;  /* 0x0000000115157824 */ /* 0x000fe400078e020e */
[----:B------:R-:W-:-:S02]  /*0e90*/  IMAD.IADD R24, R24, 0x1, R15 ;  /* 0x0000000118187824 */ /* 0x000fc400078e020f */
[----:B------:R-:W-:-:S07]  /*0ea0*/  IMAD.IADD R22, R22, 0x1, R13 ;  /* 0x0000000116167824 */ /* 0x000fce00078e020d */
.L_x_14:
[----:B------:R-:W-:Y:S05]  /*0eb0*/  @P1 BRA `(.L_x_16) ;  /* 0xfffffff800681947 */ /* 0x000fea000383ffff */
[----:B------:R-:W0:Y:S01]  /*0ec0*/  LDC R9, c[0x0][0x394] ;  /* 0x0000e500ff097b82 */ /* 0x000e220000000800 */
[----:B------:R-:W2:Y:S07]  /*0ed0*/  LDCU UR4, c[0x0][0x388] ;  /* 0x00007100ff0477ac */ /* 0x000eae0008000800 */
[----:B------:R-:W3:Y:S01]  /*0ee0*/  LDC R14, c[0x0][0x38c] ;  /* 0x0000e300ff0e7b82 */ /* 0x000ee20000000800 */
[----:B0-----:R-:W-:Y:S01]  /*0ef0*/  IABS R6, R9 ;  /* 0x0000000900067213 */ /* 0x001fe20000000000 */
[----:B------:R-:W-:-:S03]  /*0f00*/  IMAD R5, R9, R8, RZ ;  /* 0x0000000809057224 */ /* 0x000fc600078e02ff */
[----:B------:R-:W0:Y:S01]  /*0f10*/  I2F.RP R16, R6 ;  /* 0x0000000600107306 */ /* 0x000e220000209400 */
[----:B------:R-:W-:Y:S01]  /*0f20*/  IMAD.MOV R19, RZ, RZ, -R5 ;  /* 0x000000ffff137224 */ /* 0x000fe200078e0a05 */
[----:B---3--:R-:W-:Y:S02]  /*0f30*/  IABS R18, R14 ;  /* 0x0000000e00127213 */ /* 0x008fe40000000000 */
[----:B------:R-:W-:-:S04]  /*0f40*/  LOP3.LUT R14, R14, R9, RZ, 0x3c, !PT ;  /* 0x000000090e0e7212 */ /* 0x000fc800078e3cff */
[----:B------:R-:W3:Y:S08]  /*0f50*/  I2F.U32.RP R15, R5 ;  /* 0x00000005000f7306 */ /* 0x000ef00000209000 */
[----:B0-----:R-:W0:Y:S08]  /*0f60*/  MUFU.RCP R16, R16 ;  /* 0x0000001000107308 */ /* 0x001e300000001000 */
[----:B---3--:R-:W3:Y:S01]  /*0f70*/  MUFU.RCP R15, R15 ;  /* 0x0000000f000f7308 */ /* 0x008ee20000001000 */
[----:B0-----:R-:W-:-:S07]  /*0f80*/  VIADD R10, R16, 0xffffffe ;  /* 0x0ffffffe100a7836 */ /* 0x001fce0000000000 */
[----:B------:R0:W4:Y:S01]  /*0f90*/  F2I.FTZ.U32.TRUNC.NTZ R11, R10 ;  /* 0x0000000a000b7305 */ /* 0x000122000021f000 */
[----:B---3--:R-:W-:-:S07]  /*0fa0*/  IADD3 R12, PT, PT, R15, 0xffffffe, RZ ;  /* 0x0ffffffe0f0c7810 */ /* 0x008fce0007ffe0ff */
[----:B------:R3:W1:Y:S01]  /*0fb0*/  F2I.FTZ.U32.TRUNC.NTZ R13, R12 ;  /* 0x0000000c000d7305 */ /* 0x000662000021f000 */
[----:B0-----:R-:W-:Y:S02]  /*0fc0*/  IMAD.MOV.U32 R10, RZ, RZ, RZ ;  /* 0x000000ffff0a7224 */ /* 0x001fe400078e00ff */
[--C-:B----4-:R-:W-:Y:S02]  /*0fd0*/  IMAD.MOV R17, RZ, RZ, -R11.reuse ;  /* 0x000000ffff117224 */ /* 0x110fe400078e0a0b */
[----:B---3--:R-:W-:Y:S02]  /*0fe0*/  IMAD.MOV.U32 R12, RZ, RZ, RZ ;  /* 0x000000ffff0c7224 */ /* 0x008fe400078e00ff */
[----:B------:R-:W-:Y:S02]  /*0ff0*/  IMAD R15, R17, R6, RZ ;  /* 0x00000006110f7224 */ /* 0x000fe400078e02ff */
[----:B------:R-:W-:Y:S02]  /*1000*/  IMAD.MOV.U32 R17, RZ, RZ, R18 ;  /* 0x000000ffff117224 */ /* 0x000fe400078e0012 */
[----:B------:R-:W-:-:S04]  /*1010*/  IMAD.HI.U32 R10, R11, R15, R10 ;  /* 0x0000000f0b0a7227 */ /* 0x000fc800078e000a */
[----:B-1----:R-:W-:Y:S02]  /*1020*/  IMAD R19, R19, R13, RZ ;  /* 0x0000000d13137224 */ /* 0x002fe400078e02ff */
[----:B------:R-:W-:-:S04]  /*1030*/  IMAD.HI.U32 R15, R10, R17, RZ ;  /* 0x000000110a0f7227 */ /* 0x000fc800078e00ff */
[----:B------:R-:W-:Y:S01]  /*1040*/  IMAD.HI.U32 R19, R13, R19, R12 ;  /* 0x000000130d137227 */ /* 0x000fe200078e000c */
[----:B------:R-:W-:-:S05]  /*1050*/  IADD3 R11, PT, PT, -R15, RZ, RZ ;  /* 0x000000ff0f0b7210 */ /* 0x000fca0007ffe1ff */
[----:B------:R-:W-:-:S04]  /*1060*/  IMAD.HI.U32 R12, R19, R20, RZ ;  /* 0x00000014130c7227 */ /* 0x000fc800078e00ff */
[----:B------:R-:W-:Y:S02]  /*1070*/  IMAD.MOV R10, RZ, RZ, -R12 ;  /* 0x000000ffff0a7224 */ /* 0x000fe400078e0a0c */
[----:B------:R-:W-:Y:S02]  /*1080*/  IMAD R11, R6, R11, R17 ;  /* 0x0000000b060b7224 */ /* 0x000fe400078e0211 */
[----:B------:R-:W-:-:S03]  /*1090*/  IMAD.HI.U32 R13, R19, R21, RZ ;  /* 0x00000015130d7227 */ /* 0x000fc600078e00ff */
[----:B------:R-:W-:Y:S01]  /*10a0*/  ISETP.GT.U32.AND P3, PT, R6, R11, PT ;  /* 0x0000000b0600720c */ /* 0x000fe20003f64070 */
[----:B------:R-:W-:Y:S02]  /*10b0*/  IMAD R20, R5, R10, R20 ;  /* 0x0000000a05147224 */ /* 0x000fe400078e0214 */
[----:B------:R-:W-:Y:S02]  /*10c0*/  IMAD.MOV R18, RZ, RZ, -R13 ;  /* 0x000000ffff127224 */ /* 0x000fe400078e0a0d */
[----:B------:R-:W-:Y:S01]  /*10d0*/  IMAD.HI.U32 R16, R19, R22, RZ ;  /* 0x0000001613107227 */ /* 0x000fe200078e00ff */
[----:B------:R-:W-:-:S03]  /*10e0*/  ISETP.GE.U32.AND P4, PT, R20, R5, PT ;  /* 0x000000051400720c */ /* 0x000fc60003f86070 */
[----:B------:R-:W-:-:S04]  /*10f0*/  IMAD.HI.U32 R17, R19, R24, RZ ;  /* 0x0000001813117227 */ /* 0x000fc800078e00ff */
[C---:B------:R-:W-:Y:S02]  /*1100*/  IMAD R10, R5.reuse, R18, R21 ;  /* 0x00000012050a7224 */ /* 0x040fe400078e0215 */
[----:B------:R-:W-:Y:S02]  /*1110*/  IMAD.MOV R19, RZ, RZ, -R16 ;  /* 0x000000ffff137224 */ /* 0x000fe400078e0a10 */
[----:B------:R-:W-:Y:S01]  /*1120*/  IMAD.MOV R18, RZ, RZ, -R17 ;  /* 0x000000ffff127224 */ /* 0x000fe200078e0a11 */
[----:B------:R-:W-:Y:S01]  /*1130*/  ISETP.GE.U32.AND P2, PT, R10, R5, PT ;  /* 0x000000050a00720c */ /* 0x000fe20003f46070 */
[C---:B------:R-:W-:Y:S01]  /*1140*/  IMAD R22, R5.reuse, R19, R22 ;  /* 0x0000001305167224 */ /* 0x040fe200078e0216 */
[C---:B------:R-:W-:Y:S01]  /*1150*/  @P4 IADD3 R20, PT, PT, -R5.reuse, R20, RZ ;  /* 0x0000001405144210 */ /* 0x040fe20007ffe1ff */
[----:B------:R-:W-:Y:S02]  /*1160*/  IMAD R24, R5, R18, R24 ;  /* 0x0000001205187224 */ /* 0x000fe400078e0218 */
[----:B------:R-:W-:Y:S01]  /*1170*/  @!P3 IMAD.IADD R11, R11, 0x1, -R6 ;  /* 0x000000010b0bb824 */ /* 0x000fe200078e0a06 */
[-C--:B------:R-:W-:Y:S01]  /*1180*/  ISETP.GE.U32.AND P1, PT, R22, R5.reuse, PT ;  /* 0x000000051600720c */ /* 0x080fe20003f26070 */
[----:B------:R-:W-:Y:S01]  /*1190*/  @!P3 VIADD R15, R15, 0x1 ;  /* 0x000000010f0fb836 */ /* 0x000fe20000000000 */
[----:B------:R-:W-:Y:S01]  /*11a0*/  ISETP.GE.U32.AND P0, PT, R24, R5, PT ;  /* 0x000000051800720c */ /* 0x000fe20003f06070 */
[----:B------:R-:W-:Y:S01]  /*11b0*/  @P4 VIADD R12, R12, 0x1 ;  /* 0x000000010c0c4836 */ /* 0x000fe20000000000 */
[----:B------:R-:W-:-:S02]  /*11c0*/  ISETP.GE.U32.AND P5, PT, R11, R6, PT ;  /* 0x000000060b00720c */ /* 0x000fc40003fa6070 */
[-C--:B------:R-:W-:Y:S01]  /*11d0*/  ISETP.GE.U32.AND P6, PT, R20, R5.reuse, PT ;  /* 0x000000051400720c */ /* 0x080fe20003fc6070 */
[--C-:B------:R-:W-:Y:S02]  /*11e0*/  @P2 IMAD.IADD R10, R10, 0x1, -R5.reuse ;  /* 0x000000010a0a2824 */ /* 0x100fe400078e0a05 */
[----:B------:R-:W-:Y:S01]  /*11f0*/  @P2 VIADD R13, R13, 0x1 ;  /* 0x000000010d0d2836 */ /* 0x000fe20000000000 */
[----:B------:R-:W-:Y:S02]  /*1200*/  ISETP.NE.AND P2, PT, R9, RZ, PT ;  /* 0x000000ff0900720c */ /* 0x000fe40003f45270 */
[-C--:B------:R-:W-:Y:S01]  /*1210*/  ISETP.GE.U32.AND P3, PT, R10, R5.reuse, PT ;  /* 0x000000050a00720c */ /* 0x080fe20003f66070 */
[--C-:B------:R-:W-:Y:S01]  /*1220*/  @P1 IMAD.IADD R22, R22, 0x1, -R5.reuse ;  /* 0x0000000116161824 */ /* 0x100fe200078e0a05 */
[----:B------:R-:W0:Y:S01]  /*1230*/  LDC.64 R10, c[0x0][0x398] ;  /* 0x0000e600ff0a7b82 */ /* 0x000e220000000a00 */
[----:B------:R-:W-:Y:S02]  /*1240*/  @P0 IMAD.IADD R24, R24, 0x1, -R5 ;  /* 0x0000000118180824 */ /* 0x000fe400078e0a05 */
[----:B------:R-:W-:Y:S01]  /*1250*/  @P5 IADD3 R15, PT, PT, R15, 0x1, RZ ;  /* 0x000000010f0f5810 */ /* 0x000fe20007ffe0ff */
[----:B------:R-:W-:Y:S01]  /*1260*/  @P0 VIADD R17, R17, 0x1 ;  /* 0x0000000111110836 */ /* 0x000fe20000000000 */
[-C--:B------:R-:W-:Y:S01]  /*1270*/  ISETP.GE.U32.AND P5, PT, R22, R5.reuse, PT ;  /* 0x000000051600720c */ /* 0x080fe20003fa6070 */
[----:B------:R-:W-:Y:S01]  /*1280*/  @P6 VIADD R12, R12, 0x1 ;  /* 0x000000010c0c6836 */ /* 0x000fe20000000000 */
[----:B------:R-:W-:Y:S01]  /*1290*/  ISETP.GE.U32.AND P4, PT, R24, R5, PT ;  /* 0x000000051800720c */ /* 0x000fe20003f86070 */
[----:B------:R-:W-:Y:S01]  /*12a0*/  @P1 VIADD R16, R16, 0x1 ;  /* 0x0000000110101836 */ /* 0x000fe20000000000 */
[----:B------:R-:W-:-:S02]  /*12b0*/  ISETP.GE.AND P6, PT, R14, RZ, PT ;  /* 0x000000ff0e00720c */ /* 0x000fc40003fc6270 */
[----:B------:R-:W-:Y:S01]  /*12c0*/  ISETP.NE.U32.AND P0, PT, R5, RZ, PT ;  /* 0x000000ff0500720c */ /* 0x000fe20003f05070 */
[----:B------:R-:W-:Y:S01]  /*12d0*/  @P3 VIADD R13, R13, 0x1 ;  /* 0x000000010d0d3836 */ /* 0x000fe20000000000 */
[----:B------:R-:W-:-:S04]  /*12e0*/  LOP3.LUT R5, RZ, R5, RZ, 0x33, !PT ;  /* 0x00000005ff057212 */ /* 0x000fc800078e33ff */
[C---:B------:R-:W-:Y:S01]  /*12f0*/  SEL R12, R5.reuse, R12, !P0 ;  /* 0x0000000c050c7207 */ /* 0x040fe20004000000 */
[----:B------:R-:W-:Y:S01]  /*1300*/  @P5 VIADD R16, R16, 0x1 ;  /* 0x0000000110105836 */ /* 0x000fe20000000000 */
[----:B------:R-:W-:Y:S02]  /*1310*/  SEL R13, R5, R13, !P0 ;  /* 0x0000000d050d7207 */ /* 0x000fe40004000000 */
[----:B------:R-:W-:Y:S01]  /*1320*/  @P4 IADD3 R17, PT, PT, R17, 0x1, RZ ;  /* 0x0000000111114810 */ /* 0x000fe20007ffe0ff */
[----:B------:R-:W-:Y:S01]  /*1330*/  @!P6 IMAD.MOV R15, RZ, RZ, -R15 ;  /* 0x000000ffff0fe224 */ /* 0x000fe200078e0a0f */
[----:B------:R-:W-:Y:S02]  /*1340*/  @!P2 LOP3.LUT R15, RZ, R9, RZ, 0x33, !PT ;  /* 0x00000009ff0fa212 */ /* 0x000fe400078e33ff */
[C---:B------:R-:W-:Y:S02]  /*1350*/  SEL R17, R5.reuse, R17, !P0 ;  /* 0x0000001105117207 */ /* 0x040fe40004000000 */
[----:B------:R-:W-:Y:S01]  /*1360*/  SEL R16, R5, R16, !P0 ;  /* 0x0000001005107207 */ /* 0x000fe20004000000 */
[----:B------:R-:W-:Y:S01]  /*1370*/  IMAD R15, R15, R7, R3 ;  /* 0x000000070f0f7224 */ /* 0x000fe200078e0203 */
[----:B------:R-:W-:Y:S01]  /*1380*/  PRMT R13, R12, 0x3340, R13 ;  /* 0x000033400c0d7816 */ /* 0x000fe2000000000d */
[----:B------:R-:W-:Y:S01]  /*1390*/  IMAD.IADD R7, R2, 0x1, R7 ;  /* 0x0000000102077824 */ /* 0x000fe200078e0207 */
[----:B------:R-:W-:Y:S01]  /*13a0*/  PRMT R16, R17, 0x3340, R16 ;  /* 0x0000334011107816 */ /* 0x000fe20000000010 */
[----:B0-----:R-:W-:-:S03]  /*13b0*/  IMAD.WIDE R10, R15, 0x4, R10 ;  /* 0x000000040f0a7825 */ /* 0x001fc600078e020a */
[----:B------:R-:W-:Y:S01]  /*13c0*/  PRMT R13, R13, 0x5410, R16 ;  /* 0x000054100d0d7816 */ /* 0x000fe20000000010 */
[----:B------:R-:W-:-:S04]  /*13d0*/  IMAD R5, R7, R8, RZ ;  /* 0x0000000807057224 */ /* 0x000fc800078e02ff */
[----:B------:R0:W-:Y:S01]  /*13e0*/  STG.E desc[UR8][R10.64], R13 ;  /* 0x0000000d0a007986 */ /* 0x0001e2000c101908 */
[----:B--2---:R-:W-:-:S13]  /*13f0*/  ISETP.GE.AND P0, PT, R5, UR4, PT ;  /* 0x0000000405007c0c */ /* 0x004fda000bf06270 */
[----:B0-----:R-:W-:Y:S05]  /*1400*/  @!P0 BRA `(.L_x_17) ;  /* 0xfffffff400048947 */ /* 0x001fea000383ffff */
.L_x_11:
[----:B-1----:R-:W-:Y:S05]  /*1410*/  BSYNC.RECONVERGENT B0 ;  /* 0x0000000000007941 */ /* 0x002fea0003800200 */
.L_x_10:
[----:B------:R-:W0:Y:S01]  /*1420*/  LDCU UR4, c[0x0][0x394] ;  /* 0x00007280ff0477ac */ /* 0x000e220008000800 */
[----:B------:R-:W-:Y:S01]  /*1430*/  IMAD.IADD R3, R0, 0x1, R3 ;  /* 0x0000000100037824 */ /* 0x000fe200078e0203 */
[----:B------:R-:W1:Y:S03]  /*1440*/  LDCU UR5, c[0x0][0x38c] ;  /* 0x00007180ff0577ac */ /* 0x000e660008000800 */
[----:B0-----:R-:W-:-:S05]  /*1450*/  IMAD R4, R3, UR4, RZ ;  /* 0x0000000403047c24 */ /* 0x001fca000f8e02ff */
[----:B-1----:R-:W-:-:S13]  /*1460*/  ISETP.GE.AND P0, PT, R4, UR5, PT ;  /* 0x0000000504007c0c */ /* 0x002fda000bf06270 */
[----:B------:R-:W-:Y:S05]  /*1470*/  @!P0 BRA `(.L_x_18) ;  /* 0xfffffff000cc8947 */ /* 0x000fea000383ffff */
[----:B------:R-:W-:Y:S05]  /*1480*/  EXIT ;  /* 0x000000000000794d */ /* 0x000fea0003800000 */
.L_x_19:
[----:B------:R-:W-:-:S00]  /*1490*/  BRA `(.L_x_19) ;  /* 0xfffffffc00fc7947 */ /* 0x000fc0000383ffff */
[----:B------:R-:W-:-:S00]  /*14a0*/  NOP ;  /* 0x0000000000007918 */ /* 0x000fc00000000000 */
        /* <DEDUP_REMOVED lines=13> */
.L_x_27:


//--------------------- .text._Z15kernel_classifyyiiP5pixel --------------------------
	.section	.text._Z15kernel_classifyyiiP5pixel,"ax",@progbits
	.align	128
        .global         _Z15kernel_classifyyiiP5pixel
        .type           _Z15kernel_classifyyiiP5pixel,@function
        .size           _Z15kernel_classifyyiiP5pixel,(.L_x_28 - _Z15kernel_classifyyiiP5pixel)
        .other          _Z15kernel_classifyyiiP5pixel,@"STO_CUDA_ENTRY STV_DEFAULT"
_Z15kernel_classifyyiiP5pixel:
.text._Z15kernel_classifyyiiP5pixel:
[----:B------:R-:W-:Y:S01]  /*0000*/  LDC R1, c[0x0][0x37c] ;  /* 0x0000df00ff017b82 */ /* 0x000fe20000000800 */
[----:B------:R-:W0:Y:S07]  /*0010*/  S2R R3, SR_TID.X ;  /* 0x0000000000037919 */ /* 0x000e2e0000002100 */
[----:B------:R-:W0:Y:S08]  /*0020*/  S2UR UR4, SR_CTAID.X ;  /* 0x00000000000479c3 */ /* 0x000e300000002500 */
[----:B------:R-:W0:Y:S01]  /*0030*/  LDC R0, c[0x0][0x360] ;  /* 0x0000d800ff007b82 */ /* 0x000e220000000800 */
[----:B------:R-:W1:Y:S07]  /*0040*/  LDCU UR5, c[0x0][0x370] ;  /* 0x00006e00ff0577ac */ /* 0x000e6e0008000800 */
[----:B------:R-:W2:Y:S01]  /*0050*/  LDC.64 R8, c[0x0][0x388] ;  /* 0x0000e200ff087b82 */ /* 0x000ea20000000a00 */
[----:B0-----:R-:W-:-:S02]  /*0060*/  IMAD R3, R0, UR4, R3 ;  /* 0x0000000400037c24 */ /* 0x001fc4000f8e0203 */
[----:B-1----:R-:W-:Y:S02]  /*0070*/  IMAD R0, R0, UR5, RZ ;  /* 0x0000000500007c24 */ /* 0x002fe4000f8e02ff */
[----:B--2---:R-:W-:-:S05]  /*0080*/  IMAD R2, R9, R8, RZ ;  /* 0x0000000809027224 */ /* 0x004fca00078e02ff */
[----:B------:R-:W-:-:S13]  /*0090*/  ISETP.GE.AND P0, PT, R3, R2, PT ;  /* 0x000000020300720c */ /* 0x000fda0003f06270 */
[----:B------:R-:W-:Y:S05]  /*00a0*/  @P0 EXIT ;  /* 0x000000000000094d */ /* 0x000fea0003800000 */
[----:B------:R-:W0:Y:S01]  /*00b0*/  LDCU UR4, c[0x3][URZ] ;  /* 0x00c00000ff0477ac */ /* 0x000e220008000800 */
[----:B------:R-:W1:Y:S01]  /*00c0*/  LDCU.64 UR6, c[0x0][0x358] ;  /* 0x00006b00ff0677ac */ /* 0x000e620008000a00 */
[----:B0-----:R-:W-:-:S09]  /*00d0*/  UISETP.GT.AND UP0, UPT, UR4, URZ, UPT ;  /* 0x000000ff0400728c */ /* 0x001fd2000bf04270 */
[----:B-1----:R-:W-:Y:S05]  /*00e0*/  BRA.U UP0, `(.L_x_20) ;  /* 0x0000000100b87547 */ /* 0x002fea000b800000 */
[-C--:B------:R-:W-:Y:S01]  /*00f0*/  IABS R6, R8.reuse ;  /* 0x0000000800067213 */ /* 0x080fe20000000000 */
[----:B------:R-:W0:Y:S01]  /*0100*/  LDC R10, c[0x0][0x388] ;  /* 0x0000e200ff0a7b82 */ /* 0x000e220000000800 */
[----:B------:R-:W-:Y:S01]  /*0110*/  ISETP.NE.AND P0, PT, R8, RZ, PT ;  /* 0x000000ff0800720c */ /* 0x000fe20003f05270 */
[----:B------:R-:W1:Y:S01]  /*0120*/  LDCU UR8, c[0x0][0x38c] ;  /* 0x00007180ff0877ac */ /* 0x000e620008000800 */
[----:B------:R-:W2:Y:S01]  /*0130*/  I2F.RP R7, R6 ;  /* 0x0000000600077306 */ /* 0x000ea20000209400 */
[----:B------:R-:W-:-:S04]  /*0140*/  LOP3.LUT R14, RZ, R8, RZ, 0x33, !PT ;  /* 0x00000008ff0e7212 */ /* 0x000fc800078e33ff */
[----:B------:R-:W3:Y:S03]  /*0150*/  LDC.64 R4, c[0x0][0x390] ;  /* 0x0000e400ff047b82 */ /* 0x000ee60000000a00 */
[----:B--2---:R-:W2:Y:S02]  /*0160*/  MUFU.RCP R7, R7 ;  /* 0x0000000700077308 */ /* 0x004ea40000001000 */
[----:B--2---:R-:W-:-:S06]  /*0170*/  VIADD R12, R7, 0xffffffe ;  /* 0x0ffffffe070c7836 */ /* 0x004fcc0000000000 */
[----:B------:R2:W4:Y:S02]  /*0180*/  F2I.FTZ.U32.TRUNC.NTZ R13, R12 ;  /* 0x0000000c000d7305 */ /* 0x000524000021f000 */
[----:B--2---:R-:W-:Y:S02]  /*0190*/  IMAD.MOV.U32 R12, RZ, RZ, RZ ;  /* 0x000000ffff0c7224 */ /* 0x004fe400078e00ff */
[----:B----4-:R-:W-:-:S04]  /*01a0*/  IMAD.MOV R9, RZ, RZ, -R13 ;  /* 0x000000ffff097224 */ /* 0x010fc800078e0a0d */
[----:B------:R-:W-:-:S04]  /*01b0*/  IMAD R9, R9, R6, RZ ;  /* 0x0000000609097224 */ /* 0x000fc800078e02ff */
[----:B01-3--:R-:W-:-:S07]  /*01c0*/  IMAD.HI.U32 R13, R13, R9, R12 ;  /* 0x000000090d0d7227 */ /* 0x00bfce00078e000c */
.L_x_21:
[----:B0-----:R-:W-:Y:S01]  /*01d0*/  IABS R8, R3 ;  /* 0x0000000300087213 */ /* 0x001fe20000000000 */
[----:B------:R-:W0:Y:S01]  /*01e0*/  LDCU UR4, c[0x0][0x380] ;  /* 0x00007000ff0477ac */ /* 0x000e220008000800 */
[----:B------:R-:W-:Y:S01]  /*01f0*/  IABS R12, R10 ;  /* 0x0000000a000c7213 */ /* 0x000fe20000000000 */
[----:B------:R-:W-:Y:S02]  /*0200*/  IMAD.MOV.U32 R15, RZ, RZ, -0x3e000000 ;  /* 0xc2000000ff0f7424 */ /* 0x000fe400078e00ff */
[----:B------:R-:W-:Y:S01]  /*0210*/  IMAD.HI.U32 R7, R13, R8, RZ ;  /* 0x000000080d077227 */ /* 0x000fe200078e00ff */
[----:B------:R-:W-:-:S03]  /*0220*/  UMOV UR5, URZ ;  /* 0x000000ff00057c82 */ /* 0x000fc60008000000 */
[----:B------:R-:W-:-:S04]  /*0230*/  IMAD.MOV R9, RZ, RZ, -R7 ;  /* 0x000000ffff097224 */ /* 0x000fc800078e0a07 */
[----:B------:R-:W-:Y:S01]  /*0240*/  IMAD R9, R12, R9, R8 ;  /* 0x000000090c097224 */ /* 0x000fe200078e0208 */
[----:B------:R-:W-:-:S04]  /*0250*/  LOP3.LUT R8, R3, R10, RZ, 0x3c, !PT ;  /* 0x0000000a03087212 */ /* 0x000fc800078e3cff */
[----:B------:R-:W-:Y:S02]  /*0260*/  ISETP.GT.U32.AND P2, PT, R6, R9, PT ;  /* 0x000000090600720c */ /* 0x000fe40003f44070 */
[----:B------:R-:W-:-:S11]  /*0270*/  ISETP.GE.AND P3, PT, R8, RZ, PT ;  /* 0x000000ff0800720c */ /* 0x000fd60003f66270 */
[----:B------:R-:W-:Y:S02]  /*0280*/  @!P2 IMAD.IADD R9, R9, 0x1, -R12 ;  /* 0x000000010909a824 */ /* 0x000fe400078e0a0c */
[----:B------:R-:W-:-:S03]  /*0290*/  @!P2 VIADD R7, R7, 0x1 ;  /* 0x000000010707a836 */ /* 0x000fc60000000000 */
[----:B------:R-:W-:-:S13]  /*02a0*/  ISETP.GE.U32.AND P1, PT, R9, R6, PT ;  /* 0x000000060900720c */ /* 0x000fda0003f26070 */
[----:B------:R-:W-:-:S04]  /*02b0*/  @P1 VIADD R7, R7, 0x1 ;  /* 0x0000000107071836 */ /* 0x000fc80000000000 */
[----:B------:R-:W-:-:S05]  /*02c0*/  @!P3 IMAD.MOV R7, RZ, RZ, -R7 ;  /* 0x000000ffff07b224 */ /* 0x000fca00078e0a07 */
[----:B------:R-:W-:-:S04]  /*02d0*/  SEL R7, R14, R7, !P0 ;  /* 0x000000070e077207 */ /* 0x000fc80004000000 */
[----:B------:R-:W-:Y:S01]  /*02e0*/  I2FP.F32.S32 R16, R7 ;  /* 0x0000000700107245 */ /* 0x000fe20000201400 */
[----:B------:R-:W-:-:S04]  /*02f0*/  IMAD.MOV R8, RZ, RZ, -R7 ;  /* 0x000000ffff087224 */ /* 0x000fc800078e0a07 */
[----:B------:R-:W-:-:S05]  /*0300*/  IMAD R8, R10, R8, R3 ;  /* 0x000000080a087224 */ /* 0x000fca00078e0203 */
[----:B------:R-:W-:-:S06]  /*0310*/  I2FP.F32.S32 R17, R8 ;  /* 0x0000000800117245 */ /* 0x000fcc0000201400 */
[----:B0-----:R-:W5:Y:S01]  /*0320*/  TEX.LL R9, R16, R16, R15, UR4, 2D, 0x7 ;  /* 0x28ff040f10107f60 */ /* 0x001f6200089e0709 */
[----:B------:R-:W-:Y:S02]  /*0330*/  IMAD R7, R8, UR8, R7 ;  /* 0x0000000808077c24 */ /* 0x000fe4000f8e0207 */
[----:B------:R-:W-:-:S05]  /*0340*/  IMAD.IADD R3, R0, 0x1, R3 ;  /* 0x0000000100037824 */ /* 0x000fca00078e0203 */
[----:B------:R-:W-:Y:S02]  /*0350*/  ISETP.GE.AND P1, PT, R3, R2, PT ;  /* 0x000000020300720c */ /* 0x000fe40003f26270 */
[----:B-----5:R-:W-:Y:S02]  /*0360*/  PRMT R12, R16, 0x3340, R17 ;  /* 0x00003340100c7816 */ /* 0x020fe40000000011 */
[----:B------:R-:W-:Y:S01]  /*0370*/  PRMT R11, R9, 0x3340, RZ ;  /* 0x00003340090b7816 */ /* 0x000fe200000000ff */
[----:B------:R-:W-:-:S03]  /*0380*/  IMAD.WIDE R8, R7, 0x4, R4 ;  /* 0x0000000407087825 */ /* 0x000fc600078e0204 */
[----:B------:R-:W-:-:S05]  /*0390*/  PRMT R11, R12, 0x5410, R11 ;  /* 0x000054100c0b7816 */ /* 0x000fca000000000b */
[----:B------:R0:W-:Y:S01]  /*03a0*/  STG.E desc[UR6][R8.64], R11 ;  /* 0x0000000b08007986 */ /* 0x0001e2000c101906 */
[----:B------:R-:W-:Y:S05]  /*03b0*/  @!P1 BRA `(.L_x_21) ;  /* 0xfffffffc00849947 */ /* 0x000fea000383ffff */
[----:B------:R-:W-:Y:S05]  /*03c0*/  EXIT ;  /* 0x000000000000794d */ /* 0x000fea0003800000 */
.L_x_20:
[----:B------:R-:W0:Y:S01]  /*03d0*/  LDC R6, c[0x0][0x388] ;  /* 0x0000e200ff067b82 */ /* 0x000e220000000800 */
[----:B------:R-:W-:Y:S01]  /*03e0*/  IMAD.MOV.U32 R4, RZ, RZ, RZ ;  /* 0x000000ffff047224 */ /* 0x000fe200078e00ff */
[----:B------:R-:W1:Y:S01]  /*03f0*/  LDCU UR4, c[0x0][0x380] ;  /* 0x00007000ff0477ac */ /* 0x000e620008000800 */
[----:B------:R-:W-:Y:S01]  /*0400*/  IMAD.MOV.U32 R16, RZ, RZ, -0x3e000000 ;  /* 0xc2000000ff107424 */ /* 0x000fe200078e00ff */
[----:B------:R-:W-:Y:S01]  /*0410*/  UMOV UR5, URZ ;  /* 0x000000ff00057c82 */ /* 0x000fe20008000000 */
[----:B0-----:R-:W-:-:S04]  /*0420*/  IABS R7, R6 ;  /* 0x0000000600077213 */ /* 0x001fc80000000000 */
[----:B------:R-:W0:Y:S08]  /*0430*/  I2F.RP R8, R7 ;  /* 0x0000000700087306 */ /* 0x000e300000209400 */
[----:B0-----:R-:W0:Y:S02]  /*0440*/  MUFU.RCP R8, R8 ;  /* 0x0000000800087308 */ /* 0x001e240000001000 */
[----:B0-----:R-:W-:-:S06]  /*0450*/  VIADD R9, R8, 0xffffffe ;  /* 0x0ffffffe08097836 */ /* 0x001fcc0000000000 */
[----:B------:R-:W0:Y:S02]  /*0460*/  F2I.FTZ.U32.TRUNC.NTZ R5, R9 ;  /* 0x0000000900057305 */ /* 0x000e24000021f000 */
[----:B0-----:R-:W-:-:S04]  /*0470*/  IMAD.MOV R2, RZ, RZ, -R5 ;  /* 0x000000ffff027224 */ /* 0x001fc800078e0a05 */
[----:B------:R-:W-:Y:S01]  /*0480*/  IMAD R11, R2, R7, RZ ;  /* 0x00000007020b7224 */ /* 0x000fe200078e02ff */
[----:B------:R-:W-:-:S03]  /*0490*/  IABS R2, R3 ;  /* 0x0000000300027213 */ /* 0x000fc60000000000 */
[----:B------:R-:W-:-:S04]  /*04a0*/  IMAD.HI.U32 R11, R5, R11, R4 ;  /* 0x0000000b050b7227 */ /* 0x000fc800078e0004 */
[----:B------:R-:W-:-:S04]  /*04b0*/  IMAD.MOV.U32 R4, RZ, RZ, R2 ;  /* 0x000000ffff047224 */ /* 0x000fc800078e0002 */
[----:B------:R-:W-:-:S04]  /*04c0*/  IMAD.HI.U32 R2, R11, R4, RZ ;  /* 0x000000040b027227 */ /* 0x000fc800078e00ff */
[----:B------:R-:W-:-:S04]  /*04d0*/  IMAD.MOV R5, RZ, RZ, -R2 ;  /* 0x000000ffff057224 */ /* 0x000fc800078e0a02 */
[----:B------:R-:W-:-:S05]  /*04e0*/  IMAD R4, R7, R5, R4 ;  /* 0x0000000507047224 */ /* 0x000fca00078e0204 */
[----:B------:R-:W-:-:S13]  /*04f0*/  ISETP.GT.U32.AND P1, PT, R7, R4, PT ;  /* 0x000000040700720c */ /* 0x000fda0003f24070 */
[----:B------:R-:W-:Y:S02]  /*0500*/  @!P1 IMAD.IADD R4, R4, 0x1, -R7 ;  /* 0x0000000104049824 */ /* 0x000fe400078e0a07 */
[----:B------:R-:W-:Y:S01]  /*0510*/  @!P1 VIADD R2, R2, 0x1 ;  /* 0x0000000102029836 */ /* 0x000fe20000000000 */
[----:B------:R-:W-:Y:S02]  /*0520*/  ISETP.NE.AND P1, PT, R6, RZ, PT ;  /* 0x000000ff0600720c */ /* 0x000fe40003f25270 */
[----:B------:R-:W-:Y:S02]  /*0530*/  ISETP.GE.U32.AND P0, PT, R4, R7, PT ;  /* 0x000000070400720c */ /* 0x000fe40003f06070 */
[----:B------:R-:W-:-:S04]  /*0540*/  LOP3.LUT R4, R3, R6, RZ, 0x3c, !PT ;  /* 0x0000000603047212 */ /* 0x000fc800078e3cff */
[----:B------:R-:W-:-:S07]  /*0550*/  ISETP.GE.AND P2, PT, R4, RZ, PT ;  /* 0x000000ff0400720c */ /* 0x000fce0003f46270 */
[----:B------:R-:W-:-:S06]  /*0560*/  @P0 VIADD R2, R2, 0x1 ;  /* 0x0000000102020836 */ /* 0x000fcc0000000000 */
[----:B------:R-:W-:Y:S01]  /*0570*/  @!P2 IMAD.MOV R2, RZ, RZ, -R2 ;  /* 0x000000ffff02a224 */ /* 0x000fe200078e0a02 */
[----:B------:R-:W-:-:S05]  /*0580*/  @!P1 LOP3.LUT R2, RZ, R6, RZ, 0x33, !PT ;  /* 0x00000006ff029212 */ /* 0x000fca00078e33ff */
[----:B------:R-:W-:-:S04]  /*0590*/  IMAD.MOV R4, RZ, RZ, -R2 ;  /* 0x000000ffff047224 */ /* 0x000fc800078e0a02 */
[----:B------:R-:W-:Y:S01]  /*05a0*/  IMAD R4, R6, R4, R3 ;  /* 0x0000000406047224 */ /* 0x000fe200078e0203 */
[----:B------:R-:W-:-:S04]  /*05b0*/  I2FP.F32.S32 R6, R2 ;  /* 0x0000000200067245 */ /* 0x000fc80000201400 */
[----:B------:R-:W-:-:S06]  /*05c0*/  I2FP.F32.S32 R7, R4 ;  /* 0x0000000400077245 */ /* 0x000fcc0000201400 */
[----:B-1----:R0:W5:Y:S01]  /*05d0*/  TEX.LL R4, R6, R6, R16, UR4, 2D, 0x7 ;  /* 0x28ff041006067f60 */ /* 0x00216200089e0704 */
[----:B------:R-:W-:Y:S01]  /*05e0*/  PRMT R32, RZ, 0x7610, R32 ;  /* 0x00007610ff207816 */ /* 0x000fe20000000020 */
[----:B------:R-:W-:Y:S01]  /*05f0*/  IMAD.MOV.U32 R5, RZ, RZ, RZ ;  /* 0x000000ffff057224 */ /* 0x000fe200078e00ff */
[----:B0-----:R-:W0:Y:S02]  /*0600*/  LDCU UR4, c[0x3][URZ] ;  /* 0x00c00000ff0477ac */ /* 0x001e240008000800 */
[----:B0-----:R-:W-:Y:S01]  /*0610*/  UISETP.GE.U32.AND UP0, UPT, UR4, 0x4, UPT ;  /* 0x000000040400788c */ /* 0x001fe2000bf06070 */
[----:B-----5:R-:W-:Y:S02]  /*0620*/  LOP3.LUT R12, R6, 0xff, RZ, 0xc0, !PT ;  /* 0x000000ff060c7812 */ /* 0x020fe400078ec0ff */
[----:B------:R-:W-:Y:S02]  /*0630*/  LOP3.LUT R10, R7, 0xff, RZ, 0xc0, !PT ;  /* 0x000000ff070a7812 */ /* 0x000fe400078ec0ff */
[----:B------:R-:W-:-:S02]  /*0640*/  LOP3.LUT R8, R4, 0xff, RZ, 0xc0, !PT ;  /* 0x000000ff04087812 */ /* 0x000fc400078ec0ff */
[----:B------:R-:W0:Y:S08]  /*0650*/  I2F.F64.U16 R12, R12 ;  /* 0x0000000c000c7312 */ /* 0x000e300000101800 */
[----:B------:R-:W1:Y:S08]  /*0660*/  I2F.F64.U16 R10, R10 ;  /* 0x0000000a000a7312 */ /* 0x000e700000101800 */
[----:B------:R-:W2:Y:S01]  /*0670*/  I2F.F64.U16 R8, R8 ;  /* 0x0000000800087312 */ /* 0x000ea20000101800 */
[----:B0-----:R-:W-:Y:S05]  /*0680*/  BRA.U !UP0, `(.L_x_22) ;  /* 0x0000000908707547 */ /* 0x001fea000b800000 */
[----:B------:R-:W-:Y:S01]  /*0690*/  ULOP3.LUT UR4, UR4, 0x7ffffffc, URZ, 0xc0, !UPT ;  /* 0x7ffffffc04047892 */ /* 0x000fe2000f8ec0ff */
[----:B------:R-:W-:Y:S01]  /*06a0*/  PRMT R32, RZ, 0x7610, R32 ;  /* 0x00007610ff207816 */ /* 0x000fe20000000020 */
[----:B------:R-:W-:Y:S02]  /*06b0*/  IMAD.MOV.U32 R31, RZ, RZ, RZ ;  /* 0x000000ffff1f7224 */ /* 0x000fe400078e00ff */
[----:B------:R-:W-:Y:S01]  /*06c0*/  UIADD3 UR4, UPT, UPT, -UR4, URZ, URZ ;  /* 0x000000ff04047290 */ /* 0x000fe2000fffe1ff */
[----:B------:R-:W-:Y:S02]  /*06d0*/  IMAD.MOV.U32 R33, RZ, RZ, 0x398 ;  /* 0x00000398ff217424 */ /* 0x000fe400078e00ff */
[----:B------:R-:W-:-:S03]  /*06e0*/  IMAD.MOV.U32 R5, RZ, RZ, 0x38 ;  /* 0x00000038ff057424 */ /* 0x000fc600078e00ff */
[----:B------:R-:W-:-:S07]  /*06f0*/  IMAD.U32 R30, RZ, RZ, UR4 ;  /* 0x00000004ff1e7e24 */ /* 0x000fce000f8e00ff */
.L_x_23:
[----:B------:R-:W0:Y:S01]  /*0700*/  LDC.64 R16, c[0x3][R5+-0x30] ;  /* 0x00fff40005107b82 */ /* 0x000e220000000a00 */
[----:B------:R-:W-:Y:S01]  /*0710*/  ISETP.NE.AND P3, PT, R31, RZ, PT ;  /* 0x000000ff1f00720c */ /* 0x000fe20003f65270 */
[----:B------:R-:W-:-:S03]  /*0720*/  VIADD R30, R30, 0x4 ;  /* 0x000000041e1e7836 */ /* 0x000fc60000000000 */
[----:B------:R-:W-:-:S03]  /*0730*/  SEL R32, R32, RZ, P3 ;  /* 0x000000ff20207207 */ /* 0x000fc60001800000 */
[----:B------:R-:W1:Y:S08]  /*0740*/  LDC.64 R26, c[0x3][R5+-0x28] ;  /* 0x00fff600051a7b82 */ /* 0x000e700000000a00 */
[----:B------:R-:W3:Y:S01]  /*0750*/  LDC.64 R20, c[0x3][R33+-0x78] ;  /* 0x00ffe20021147b82 */ /* 0x000ee20000000a00 */
[----:B0-----:R-:W-:-:S07]  /*0760*/  DADD R16, R12, -R16 ;  /* 0x000000000c107229 */ /* 0x001fce0000000810 */
[----:B------:R-:W0:Y:S01]  /*0770*/  LDC.64 R18, c[0x3][R33+-0x90] ;  /* 0x00ffdc0021127b82 */ /* 0x000e220000000a00 */
[----:B-1----:R-:W-:-:S07]  /*0780*/  DADD R26, R10, -R26 ;  /* 0x000000000a1a7229 */ /* 0x002fce000000081a */
[----:B------:R-:W2:Y:S01]  /*0790*/  LDC.64 R28, c[0x3][R5+-0x20] ;  /* 0x00fff800051c7b82 */ /* 0x000ea20000000a00 */
[C---:B------:R-:W-:Y:S02]  /*07a0*/  DMUL R24, R16.reuse, R16 ;  /* 0x0000001010187228 */ /* 0x040fe40000000000 */
[----:B------:R-:W-:-:S08]  /*07b0*/  DMUL R22, R16, R26 ;  /* 0x0000001a10167228 */ /* 0x000fd00000000000 */
[----:B---3--:R-:W-:-:S08]  /*07c0*/  DMUL R20, R22, R20 ;  /* 0x0000001416147228 */ /* 0x008fd00000000000 */
[----:B0-----:R-:W-:Y:S01]  /*07d0*/  DFMA R20, R24, R18, R20 ;  /* 0x000000121814722b */ /* 0x001fe20000000014 */
[----:B------:R-:W0:Y:S01]  /*07e0*/  LDC.64 R18, c[0x3][R33+-0x60] ;  /* 0x00ffe80021127b82 */ /* 0x000e220000000a00 */
[----:B--2---:R-:W-:-:S07]  /*07f0*/  DADD R28, R8, -R28 ;  /* 0x00000000081c7229 */ /* 0x004fce000000081c */
[----:B------:R-:W1:Y:S01]  /*0800*/  LDC.64 R24, c[0x3][R33+-0x88] ;  /* 0x00ffde0021187b82 */ /* 0x000e620000000a00 */
[----:B------:R-:W-:-:S08]  /*0810*/  DMUL R16, R16, R28 ;  /* 0x0000001c10107228 */ /* 0x000fd00000000000 */
[----:B0-----:R-:W-:Y:S01]  /*0820*/  DFMA R18, R16, R18, R20 ;  /* 0x000000121012722b */ /* 0x001fe20000000014 */
[----:B------:R-:W0:Y:S07]  /*0830*/  LDC.64 R20, c[0x3][R33+-0x70] ;  /* 0x00ffe40021147b82 */ /* 0x000e2e0000000a00 */
[----:B-1----:R-:W-:Y:S02]  /*0840*/  DFMA R24, R22, R24, R18 ;  /* 0x000000181618722b */ /* 0x002fe40000000012 */
[----:B------:R-:W1:Y:S01]  /*0850*/  LDC.64 R18, c[0x3][R33+-0x58] ;  /* 0x00ffea0021127b82 */ /* 0x000e620000000a00 */
[----:B------:R-:W-:-:S02]  /*0860*/  DMUL R22, R26, R26 ;  /* 0x0000001a1a167228 */ /* 0x000fc40000000000 */
[-C--:B------:R-:W-:Y:S02]  /*0870*/  DMUL R26, R26, R28.reuse ;  /* 0x0000001c1a1a7228 */ /* 0x080fe40000000000 */
[----:B------:R-:W-:-:S04]  /*0880*/  DMUL R28, R28, R28 ;  /* 0x0000001c1c1c7228 */ /* 0x000fc80000000000 */
[----:B0-----:R-:W-:Y:S01]  /*0890*/  DFMA R20, R22, R20, R24 ;  /* 0x000000141614722b */ /* 0x001fe20000000018 */
[----:B------:R-:W0:Y:S07]  /*08a0*/  LDC.64 R24, c[0x3][R33+-0x80] ;  /* 0x00ffe00021187b82 */ /* 0x000e2e0000000a00 */
[----:B-1----:R-:W-:Y:S01]  /*08b0*/  DFMA R20, R26, R18, R20 ;  /* 0x000000121a14722b */ /* 0x002fe20000000014 */
[----:B------:R-:W1:Y:S08]  /*08c0*/  LDC.64 R18, c[0x3][R33+-0x68] ;  /* 0x00ffe60021127b82 */ /* 0x000e700000000a00 */
[----:B------:R-:W2:Y:S01]  /*08d0*/  LDC.64 R22, c[0x3][R5+-0x18] ;  /* 0x00fffa0005167b82 */ /* 0x000ea20000000a00 */
[----:B0-----:R-:W-:-:S07]  /*08e0*/  DFMA R24, R16, R24, R20 ;  /* 0x000000181018722b */ /* 0x001fce0000000014 */
[----:B------:R-:W0:Y:S01]  /*08f0*/  LDC.64 R20, c[0x3][R5+-0x10] ;  /* 0x00fffc0005147b82 */ /* 0x000e220000000a00 */
[----:B-1----:R-:W-:-:S07]  /*0900*/  DFMA R18, R26, R18, R24 ;  /* 0x000000121a12722b */ /* 0x002fce0000000018 */
[----:B------:R-:W1:Y:S01]  /*0910*/  LDC.64 R16, c[0x3][R33+-0x50] ;  /* 0x00ffec0021107b82 */ /* 0x000e620000000a00 */
[----:B--2---:R-:W-:-:S07]  /*0920*/  DADD R22, R12, -R22 ;  /* 0x000000000c167229 */ /* 0x004fce0000000816 */
[----:B------:R-:W2:Y:S01]  /*0930*/  LDC.64 R24, c[0x3][R33+-0x30] ;  /* 0x00fff40021187b82 */ /* 0x000ea20000000a00 */
[----:B0-----:R-:W-:-:S07]  /*0940*/  DADD R20, R10, -R20 ;  /* 0x000000000a147229 */ /* 0x001fce0000000814 */
[----:B------:R-:W0:Y:S01]  /*0950*/  LDC.64 R26, c[0x3][R33+-0x48] ;  /* 0x00ffee00211a7b82 */ /* 0x000e220000000a00 */
[----:B-1----:R-:W-:Y:S02]  /*0960*/  DFMA R16, R28, R16, R18 ;  /* 0x000000101c10722b */ /* 0x002fe40000000012 */
[----:B------:R-:W-:-:S08]  /*0970*/  DMUL R28, R22, R20 ;  /* 0x00000014161c7228 */ /* 0x000fd00000000000 */
[----:B------:R-:W-:Y:S01]  /*0980*/  FSEL R19, R17, R15, !P3 ;  /* 0x0000000f11137208 */ /* 0x000fe20005800000 */
[----:B--2---:R-:W-:Y:S01]  /*0990*/  DMUL R24, R28, R24 ;  /* 0x000000181c187228 */ /* 0x004fe20000000000 */
[----:B------:R-:W-:Y:S01]  /*09a0*/  FSEL R18, R16, R14, !P3 ;  /* 0x0000000e10127208 */ /* 0x000fe20005800000 */
[----:B------:R-:W-:-:S05]  /*09b0*/  DMUL R14, R22, R22 ;  /* 0x00000016160e7228 */ /* 0x000fca0000000000 */
[----:B------:R-:W-:-:S03]  /*09c0*/  DSETP.GEU.AND P0, PT, R16, R18, PT ;  /* 0x000000121000722a */ /* 0x000fc60003f0e000 */
[----:B0-----:R-:W-:Y:S02]  /*09d0*/  DFMA R26, R14, R26, R24 ;  /* 0x0000001a0e1a722b */ /* 0x001fe40000000018 */
[----:B------:R-:W0:Y:S01]  /*09e0*/  LDC.64 R14, c[0x3][R5+-0x8] ;  /* 0x00fffe00050e7b82 */ /* 0x000e220000000a00 */
[----:B------:R-:W-:Y:S02]  /*09f0*/  FSEL R16, R16, R18, !P0 ;  /* 0x0000001210107208 */ /* 0x000fe40004000000 */
[----:B------:R-:W-:Y:S02]  /*0a00*/  FSEL R17, R17, R19, !P0 ;  /* 0x0000001311117208 */ /* 0x000fe40004000000 */
[----:B------:R-:W-:Y:S02]  /*0a10*/  SEL R32, R31, R32, !P0 ;  /* 0x000000201f207207 */ /* 0x000fe40004000000 */
[----:B------:R-:W-:Y:S01]  /*0a20*/  ISETP.NE.AND P0, PT, R30, RZ, PT ;  /* 0x000000ff1e00720c */ /* 0x000fe20003f05270 */
[----:B------:R-:W1:Y:S01]  /*0a30*/  LDC.64 R24, c[0x3][R33+-0x18] ;  /* 0x00fffa0021187b82 */ /* 0x000e620000000a00 */
[----:B0-----:R-:W-:-:S08]  /*0a40*/  DADD R14, R8, -R14 ;  /* 0x00000000080e7229 */ /* 0x001fd0000000080e */
[----:B------:R-:W-:-:S08]  /*0a50*/  DMUL R22, R22, R14 ;  /* 0x0000000e16167228 */ /* 0x000fd00000000000 */
[----:B-1----:R-:W-:Y:S01]  /*0a60*/  DFMA R26, R22, R24, R26 ;  /* 0x00000018161a722b */ /* 0x002fe2000000001a */
[----:B------:R-:W0:Y:S07]  /*0a70*/  LDC.64 R24, c[0x3][R33+-0x40] ;  /* 0x00fff00021187b82 */ /* 0x000e2e0000000a00 */
[----:B0-----:R-:W-:Y:S02]  /*0a80*/  DFMA R28, R28, R24, R26 ;  /* 0x000000181c1c722b */ /* 0x001fe4000000001a */
[----:B------:R-:W0:Y:S01]  /*0a90*/  LDC.64 R26, c[0x3][R33+-0x28] ;  /* 0x00fff600211a7b82 */ /* 0x000e220000000a00 */
[----:B------:R-:W-:-:S02]  /*0aa0*/  DMUL R24, R20, R20 ;  /* 0x0000001414187228 */ /* 0x000fc40000000000 */
[-C--:B------:R-:W-:Y:S02]  /*0ab0*/  DMUL R20, R20, R14.reuse ;  /* 0x0000000e14147228 */ /* 0x080fe40000000000 */
[----:B------:R-:W-:-:S04]  /*0ac0*/  DMUL R14, R14, R14 ;  /* 0x0000000e0e0e7228 */ /* 0x000fc80000000000 */
[----:B0-----:R-:W-:Y:S02]  /*0ad0*/  DFMA R26, R24, R26, R28 ;  /* 0x0000001a181a722b */ /* 0x001fe4000000001c */
[----:B------:R-:W0:Y:S08]  /*0ae0*/  LDC.64 R24, c[0x3][R33+-0x10] ;  /* 0x00fffc0021187b82 */ /* 0x000e300000000a00 */
[----:B------:R-:W1:Y:S01]  /*0af0*/  LDC.64 R28, c[0x3][R33+-0x38] ;  /* 0x00fff200211c7b82 */ /* 0x000e620000000a00 */
[----:B0-----:R-:W-:-:S07]  /*0b00*/  DFMA R26, R20, R24, R26 ;  /* 0x00000018141a722b */ /* 0x001fce000000001a */
[----:B------:R-:W0:Y:S01]  /*0b10*/  LDC.64 R24, c[0x3][R33+-0x20] ;  /* 0x00fff80021187b82 */ /* 0x000e220000000a00 */
[----:B-1----:R-:W-:-:S07]  /*0b20*/  DFMA R28, R22, R28, R26 ;  /* 0x0000001c161c722b */ /* 0x002fce000000001a */
        /* <DEDUP_REMOVED lines=8> */
[----:B------:R-:W-:Y:S02]  /*0bb0*/  DSETP.GEU.AND P1, PT, R22, R16, PT ;  /* 0x000000101600722a */ /* 0x000fe40003f2e000 */
[----:B------:R-:W-:-:S04]  /*0bc0*/  DMUL R18, R26, R26 ;  /* 0x0000001a1a127228 */ /* 0x000fc80000000000 */
[----:B------:R-:W-:Y:S01]  /*0bd0*/  FSEL R16, R22, R16, !P1 ;  /* 0x0000001016107208 */ /* 0x000fe20004800000 */
[----:B0-----:R-:W-:Y:S01]  /*0be0*/  DADD R20, R10, -R20 ;  /* 0x000000000a147229 */ /* 0x001fe20000000814 */
[----:B------:R-:W-:-:S06]  /*0bf0*/  FSEL R17, R23, R17, !P1 ;  /* 0x0000001117117208 */ /* 0x000fcc0004800000 */
[----:B------:R-:W-:Y:S01]  /*0c00*/  @!P1 VIADD R32, R31, 0x1 ;  /* 0x000000011f209836 */ /* 0x000fe20000000000 */
[----:B------:R-:W-:-:S08]  /*0c10*/  DMUL R28, R26, R20 ;  /* 0x000000141a1c7228 */ /* 0x000fd00000000000 */
[----:B-1----:R-:W-:-:S08]  /*0c20*/  DMUL R24, R28, R24 ;  /* 0x000000181c187228 */ /* 0x002fd00000000000 */
[----:B--2---:R-:W-:Y:S01]  /*0c30*/  DFMA R24, R18, R14, R24 ;  /* 0x0000000e1218722b */ /* 0x004fe20000000018 */
[----:B------:R-:W0:Y:S08]  /*0c40*/  LDC.64 R18, c[0x3][R5+0x10] ;  /* 0x00c0040005127b82 */ /* 0x000e300000000a00 */
[----:B------:R-:W1:Y:S01]  /*0c50*/  LDC.64 R14, c[0x3][R33+0x30] ;  /* 0x00c00c00210e7b82 */ /* 0x000e620000000a00 */
[----:B0-----:R-:W-:-:S08]  /*0c60*/  DADD R18, R8, -R18 ;  /* 0x0000000008127229 */ /* 0x001fd00000000812 */
[----:B------:R-:W-:-:S08]  /*0c70*/  DMUL R26, R26, R18 ;  /* 0x000000121a1a7228 */ /* 0x000fd00000000000 */
[----:B-1----:R-:W-:Y:S01]  /*0c80*/  DFMA R14, R26, R14, R24 ;  /* 0x0000000e1a0e722b */ /* 0x002fe20000000018 */
[----:B------:R-:W0:Y:S07]  /*0c90*/  LDC.64 R24, c[0x3][R33+0x8] ;  /* 0x00c0020021187b82 */ /* 0x000e2e0000000a00 */
[----:B0-----:R-:W-:Y:S01]  /*0ca0*/  DFMA R24, R28, R24, R14 ;  /* 0x000000181c18722b */ /* 0x001fe2000000000e */
[----:B------:R-:W0:Y:S01]  /*0cb0*/  LDC.64 R28, c[0x3][R33+0x20] ;  /* 0x00c00800211c7b82 */ /* 0x000e220000000a00 */
[----:B------:R-:W-:-:S02]  /*0cc0*/  DMUL R14, R20, R20 ;  /* 0x00000014140e7228 */ /* 0x000fc40000000000 */
[-C--:B------:R-:W-:Y:S02]  /*0cd0*/  DMUL R20, R20, R18.reuse ;  /* 0x0000001214147228 */ /* 0x080fe40000000000 */
[----:B------:R-:W-:-:S04]  /*0ce0*/  DMUL R18, R18, R18 ;  /* 0x0000001212127228 */ /* 0x000fc80000000000 */
[----:B0-----:R-:W-:Y:S01]  /*0cf0*/  DFMA R28, R14, R28, R24 ;  /* 0x0000001c0e1c722b */ /* 0x001fe20000000018 */
        /* <DEDUP_REMOVED lines=11> */
[----:B------:R-:W-:-:S07]  /*0db0*/  DSETP.GEU.AND P2, PT, R14, R16, PT ;  /* 0x000000100e00722a */ /* 0x000fce0003f4e000 */
[----:B------:R-:W3:Y:S01]  /*0dc0*/  LDC.64 R18, c[0x3][R33+0x48] ;  /* 0x00c0120021127b82 */ /* 0x000ee20000000a00 */
[----:B------:R-:W-:Y:S02]  /*0dd0*/  FSEL R14, R14, R16, !P2 ;  /* 0x000000100e0e7208 */ /* 0x000fe40005000000 */
[----:B------:R-:W-:Y:S01]  /*0de0*/  FSEL R15, R15, R17, !P2 ;  /* 0x000000110f0f7208 */ /* 0x000fe20005000000 */
[----:B0-----:R-:W-:-:S03]  /*0df0*/  DADD R20, R12, -R20 ;  /* 0x000000000c147229 */ /* 0x001fc60000000814 */
[----:B------:R-:W-:Y:S01]  /*0e00*/  @!P2 VIADD R32, R31, 0x2 ;  /* 0x000000021f20a836 */ /* 0x000fe20000000000 */
[----:B-1----:R-:W-:-:S04]  /*0e10*/  DADD R24, R10, -R24 ;  /* 0x000000000a187229 */ /* 0x002fc80000000818 */
[----:B------:R-:W-:-:S04]  /*0e20*/  DMUL R22, R20, R20 ;  /* 0x0000001414167228 */ /* 0x000fc80000000000 */
[----:B------:R-:W-:-:S08]  /*0e30*/  DMUL R28, R20, R24 ;  /* 0x00000018141c7228 */ /* 0x000fd00000000000 */
[----:B--2---:R-:W-:-:S08]  /*0e40*/  DMUL R26, R28, R26 ;  /* 0x0000001a1c1a7228 */ /* 0x004fd00000000000 */
[----:B---3--:R-:W-:Y:S01]  /*0e50*/  DFMA R26, R22, R18, R26 ;  /* 0x00000012161a722b */ /* 0x008fe2000000001a */
[----:B------:R0:W1:Y:S08]  /*0e60*/  LDC.64 R18, c[0x3][R5+0x28] ;  /* 0x00c00a0005127b82 */ /* 0x0000700000000a00 */
[----:B------:R-:W2:Y:S01]  /*0e70*/  LDC.64 R22, c[0x3][R33+0x78] ;  /* 0x00c01e0021167b82 */ /* 0x000ea20000000a00 */
[----:B0-----:R-:W-:Y:S01]  /*0e80*/  VIADD R5, R5, 0x60 ;  /* 0x0000006005057836 */ /* 0x001fe20000000000 */
[----:B-1----:R-:W-:-:S08]  /*0e90*/  DADD R18, R8, -R18 ;  /* 0x0000000008127229 */ /* 0x002fd00000000812 */
[----:B------:R-:W-:-:S08]  /*0ea0*/  DMUL R20, R20, R18 ;  /* 0x0000001214147228 */ /* 0x000fd00000000000 */
[----:B--2---:R-:W-:Y:S01]  /*0eb0*/  DFMA R22, R20, R22, R26 ;  /* 0x000000161416722b */ /* 0x004fe2000000001a */
        /* <DEDUP_REMOVED lines=10> */
[----:B------:R0:W2:Y:S01]  /*0f60*/  LDC.64 R28, c[0x3][R33+0x70] ;  /* 0x00c01c00211c7b82 */ /* 0x0000a20000000a00 */
[----:B-1----:R-:W-:-:S07]  /*0f70*/  DFMA R22, R20, R22, R26 ;  /* 0x000000161416722b */ /* 0x002fce000000001a */
[----:B------:R0:W1:Y:S02]  /*0f80*/  LDC.64 R20, c[0x3][R33+0x88] ;  /* 0x00c0220021147b82 */ /* 0x0000640000000a00 */
[----:B0-----:R-:W-:Y:S01]  /*0f90*/  VIADD R33, R33, 0x120 ;  /* 0x0000012021217836 */ /* 0x001fe20000000000 */
[----:B--2---:R-:W-:-:S08]  /*0fa0*/  DFMA R22, R24, R28, R22 ;  /* 0x0000001c1816722b */ /* 0x004fd00000000016 */
[----:B-1----:R-:W-:-:S08]  /*0fb0*/  DFMA R20, R18, R20, R22 ;  /* 0x000000141214722b */ /* 0x002fd00000000016 */
[----:B------:R-:W-:-:S06]  /*0fc0*/  DSETP.GEU.AND P3, PT, R20, R14, PT ;  /* 0x0000000e1400722a */ /* 0x000fcc0003f6e000 */
[----:B------:R-:W-:Y:S02]  /*0fd0*/  FSEL R14, R20, R14, !P3 ;  /* 0x0000000e140e7208 */ /* 0x000fe40005800000 */
[----:B------:R-:W-:-:S06]  /*0fe0*/  FSEL R15, R21, R15, !P3 ;  /* 0x0000000f150f7208 */ /* 0x000fcc0005800000 */
[C---:B------:R-:W-:Y:S02]  /*0ff0*/  @!P3 VIADD R32, R31.reuse, 0x3 ;  /* 0x000000031f20b836 */ /* 0x040fe40000000000 */
[----:B------:R-:W-:Y:S01]  /*1000*/  VIADD R31, R31, 0x4 ;  /* 0x000000041f1f7836 */ /* 0x000fe20000000000 */
[----:B------:R-:W-:Y:S06]  /*1010*/  @P0 BRA `(.L_x_23) ;  /* 0xfffffff400b80947 */ /* 0x000fec000383ffff */
[----:B------:R-:W0:Y:S02]  /*1020*/  LDCU UR4, c[0x3][URZ] ;  /* 0x00c00000ff0477ac */ /* 0x000e240008000800 */
[----:B0-----:R-:W-:-:S06]  /*1030*/  ULOP3.LUT UR4, UR4, 0x7ffffffc, URZ, 0xc0, !UPT ;  /* 0x7ffffffc04047892 */ /* 0x001fcc000f8ec0ff */
[----:B------:R-:W-:-:S07]  /*1040*/  IMAD.U32 R5, RZ, RZ, UR4 ;  /* 0x00000004ff057e24 */ /* 0x000fce000f8e00ff */
.L_x_22:
[----:B------:R-:W0:Y:S02]  /*1050*/  LDCU UR4, c[0x3][URZ] ;  /* 0x00c00000ff0477ac */ /* 0x000e240008000800 */
[----:B0-----:R-:W-:-:S09]  /*1060*/  ULOP3.LUT UP0, UR5, UR4, 0x3, URZ, 0xc0, !UPT ;  /* 0x0000000304057892 */ /* 0x001fd2000f80c0ff */
[----:B------:R-:W-:Y:S05]  /*1070*/  BRA.U !UP0, `(.L_x_24) ;  /* 0x0000000508f87547 */ /* 0x000fea000b800000 */
[----:B------:R-:W-:Y:S02]  /*1080*/  UISETP.NE.AND UP0, UPT, UR5, 0x1, UPT ;  /* 0x000000010500788c */ /* 0x000fe4000bf05270 */
[----:B------:R-:W-:-:S04]  /*1090*/  ULOP3.LUT UR4, UR4, 0x1, URZ, 0xc0, !UPT ;  /* 0x0000000104047892 */ /* 0x000fc8000f8ec0ff */
[----:B------:R-:W-:-:S03]  /*10a0*/  UISETP.NE.U32.AND UP1, UPT, UR4, 0x1, UPT ;  /* 0x000000010400788c */ /* 0x000fc6000bf25070 */
[----:B------:R-:W-:Y:S08]  /*10b0*/  BRA.U !UP0, `(.L_x_25) ;  /* 0x0000000508387547 */ /* 0x000ff0000b800000 */
[----:B------:R-:W-:Y:S01]  /*10c0*/  IMAD.MOV.U32 R34, RZ, RZ, 0x8 ;  /* 0x00000008ff227424 */ /* 0x000fe200078e00ff */
[C---:B------:R-:W-:Y:S01]  /*10d0*/  ISETP.NE.AND P0, PT, R5.reuse, RZ, PT ;  /* 0x000000ff0500720c */ /* 0x040fe20003f05270 */
[----:B------:R-:W-:Y:S02]  /*10e0*/  IMAD.MOV.U32 R16, RZ, RZ, 0x308 ;  /* 0x00000308ff107424 */ /* 0x000fe400078e00ff */
[C---:B------:R-:W-:Y:S01]  /*10f0*/  IMAD R34, R5.reuse, 0x18, R34 ;  /* 0x0000001805227824 */ /* 0x040fe200078e0222 */
[----:B------:R-:W-:Y:S01]  /*1100*/  SEL R32, R32, RZ, P0 ;  /* 0x000000ff20207207 */ /* 0x000fe20000000000 */
[----:B------:R-:W-:Y:S02]  /*1110*/  IMAD R33, R5, 0x3, RZ ;  /* 0x0000000305217824 */ /* 0x000fe400078e02ff */
[----:B------:R-:W0:Y:S02]  /*1120*/  LDC.64 R18, c[0x3][R34] ;  /* 0x00c0000022127b82 */ /* 0x000e240000000a00 */
[----:B------:R-:W-:-:S06]  /*1130*/  IMAD R33, R33, 0x18, R16 ;  /* 0x0000001821217824 */ /* 0x000fcc00078e0210 */
[----:B------:R-:W1:Y:S08]  /*1140*/  LDC.64 R22, c[0x3][R34+0x8] ;  /* 0x00c0020022167b82 */ /* 0x000e700000000a00 */
[----:B------:R-:W3:Y:S01]  /*1150*/  LDC.64 R26, c[0x3][R33+0x18] ;  /* 0x00c00600211a7b82 */ /* 0x000ee20000000a00 */
[----:B0-----:R-:W-:-:S07]  /*1160*/  DADD R18, R12, -R18 ;  /* 0x000000000c127229 */ /* 0x001fce0000000812 */
[----:B------:R-:W0:Y:S01]  /*1170*/  LDC.64 R28, c[0x3][R33] ;  /* 0x00c00000211c7b82 */ /* 0x000e220000000a00 */
[----:B-1----:R-:W-:-:S07]  /*1180*/  DADD R22, R10, -R22 ;  /* 0x000000000a167229 */ /* 0x002fce0000000816 */
[----:B------:R-:W2:Y:S01]  /*1190*/  LDC.64 R16, c[0x3][R34+0x10] ;  /* 0x00c0040022107b82 */ /* 0x000ea20000000a00 */
[C---:B------:R-:W-:Y:S02]  /*11a0*/  DMUL R30, R18.reuse, R18 ;  /* 0x00000012121e7228 */ /* 0x040fe40000000000 */
[----:B------:R-:W-:-:S05]  /*11b0*/  DMUL R20, R18, R22 ;  /* 0x0000001612147228 */ /* 0x000fca0000000000 */
[----:B------:R-:W1:Y:S03]  /*11c0*/  LDC.64 R24, c[0x3][R33+0x30] ;  /* 0x00c00c0021187b82 */ /* 0x000e660000000a00 */
[----:B---3--:R-:W-:-:S08]  /*11d0*/  DMUL R26, R20, R26 ;  /* 0x0000001a141a7228 */ /* 0x008fd00000000000 */
[----:B0-----:R-:W-:Y:S02]  /*11e0*/  DFMA R26, R30, R28, R26 ;  /* 0x0000001c1e1a722b */ /* 0x001fe4000000001a */
[----:B--2---:R-:W-:Y:S01]  /*11f0*/  DADD R16, R8, -R16 ;  /* 0x0000000008107229 */ /* 0x004fe20000000810 */
[----:B------:R-:W0:Y:S07]  /*1200*/  LDC.64 R30, c[0x3][R33+0x8] ;  /* 0x00c00200211e7b82 */ /* 0x000e2e0000000a00 */
[----:B------:R-:W-:Y:S01]  /*1210*/  DMUL R18, R18, R16 ;  /* 0x0000001012127228 */ /* 0x000fe20000000000 */
[----:B------:R-:W2:Y:S07]  /*1220*/  LDC.64 R28, c[0x3][R33+0x20] ;  /* 0x00c00800211c7b82 */ /* 0x000eae0000000a00 */
[----:B-1----:R-:W-:Y:S01]  /*1230*/  DFMA R24, R18, R24, R26 ;  /* 0x000000181218722b */ /* 0x002fe2000000001a */
[----:B------:R-:W1:Y:S07]  /*1240*/  LDC.64 R26, c[0x3][R33+0x38] ;  /* 0x00c00e00211a7b82 */ /* 0x000e6e0000000a00 */
[----:B0-----:R-:W-:-:S02]  /*1250*/  DFMA R30, R20, R30, R24 ;  /* 0x0000001e141e722b */ /* 0x001fc40000000018 */
[C---:B------:R-:W-:Y:S01]  /*1260*/  DMUL R24, R22.reuse, R22 ;  /* 0x0000001616187228 */ /* 0x040fe20000000000 */
[----:B------:R-:W0:Y:S01]  /*1270*/  LDC.64 R20, c[0x3][R33+0x10] ;  /* 0x00c0040021147b82 */ /* 0x000e220000000a00 */
[-C--:B------:R-:W-:Y:S02]  /*1280*/  DMUL R22, R22, R16.reuse ;  /* 0x0000001016167228 */ /* 0x080fe40000000000 */
[----:B------:R-:W-:-:S04]  /*1290*/  DMUL R16, R16, R16 ;  /* 0x0000001010107228 */ /* 0x000fc80000000000 */
[----:B--2---:R-:W-:Y:S02]  /*12a0*/  DFMA R28, R24, R28, R30 ;  /* 0x0000001c181c722b */ /* 0x004fe4000000001e */
[----:B------:R-:W2:Y:S06]  /*12b0*/  LDC.64 R24, c[0x3][R33+0x28] ;  /* 0x00c00a0021187b82 */ /* 0x000eac0000000a00 */
[----:B-1----:R-:W-:Y:S02]  /*12c0*/  DFMA R26, R22, R26, R28 ;  /* 0x0000001a161a722b */ /* 0x002fe4000000001c */
[----:B------:R-:W1:Y:S06]  /*12d0*/  LDC.64 R28, c[0x3][R34+0x18] ;  /* 0x00c00600221c7b82 */ /* 0x000e6c0000000a00 */
[----:B0-----:R-:W-:-:S02]  /*12e0*/  DFMA R20, R18, R20, R26 ;  /* 0x000000141214722b */ /* 0x001fc4000000001a */
[----:B------:R-:W0:Y:S08]  /*12f0*/  LDC.64 R30, c[0x3][R34+0x20] ;  /* 0x00c00800221e7b82 */ /* 0x000e300000000a00 */
[----:B------:R-:W3:Y:S01]  /*1300*/  LDC.64 R18, c[0x3][R33+0x40] ;  /* 0x00c0100021127b82 */ /* 0x000ee20000000a00 */
[----:B--2---:R-:W-:-:S07]  /*1310*/  DFMA R24, R22, R24, R20 ;  /* 0x000000181618722b */ /* 0x004fce0000000014 */
[----:B------:R-:W2:Y:S01]  /*1320*/  LDC.64 R20, c[0x3][R33+0x60] ;  /* 0x00c0180021147b82 */ /* 0x000ea20000000a00 */
[----:B-1----:R-:W-:Y:S02]  /*1330*/  DADD R28, R12, -R28 ;  /* 0x000000000c1c7229 */ /* 0x002fe4000000081c */
[----:B0-----:R-:W-:-:S05]  /*1340*/  DADD R30, R10, -R30 ;  /* 0x000000000a1e7229 */ /* 0x001fca000000081e */
[----:B------:R-:W0:Y:S01]  /*1350*/  LDC.64 R22, c[0x3][R33+0x48] ;  /* 0x00c0120021167b82 */ /* 0x000e220000000a00 */
[----:B---3--:R-:W-:-:S07]  /*1360*/  DFMA R18, R16, R18, R24 ;  /* 0x000000121012722b */ /* 0x008fce0000000018 */
[----:B------:R-:W1:Y:S01]  /*1370*/  LDC.64 R34, c[0x3][R34+0x28] ;  /* 0x00c00a0022227b82 */ /* 0x000e620000000a00 */
[----:B------:R-:W-:-:S07]  /*1380*/  DMUL R16, R28, R30 ;  /* 0x0000001e1c107228 */ /* 0x000fce0000000000 */
[----:B------:R-:W3:Y:S01]  /*1390*/  LDC.64 R26, c[0x3][R33+0x50] ;  /* 0x00c01400211a7b82 */ /* 0x000ee20000000a00 */
[----:B--2---:R-:W-:Y:S01]  /*13a0*/  DMUL R24, R16, R20 ;  /* 0x0000001410187228 */ /* 0x004fe20000000000 */
[----:B------:R-:W-:Y:S01]  /*13b0*/  FSEL R15, R19, R15, !P0 ;  /* 0x0000000f130f7208 */ /* 0x000fe20004000000 */
[----:B------:R-:W-:Y:S01]  /*13c0*/  DMUL R20, R28, R28 ;  /* 0x0000001c1c147228 */ /* 0x000fe20000000000 */
[----:B------:R-:W-:-:S06]  /*13d0*/  FSEL R14, R18, R14, !P0 ;  /* 0x0000000e120e7208 */ /* 0x000fcc0004000000 */
[----:B------:R-:W-:Y:S02]  /*13e0*/  DSETP.GEU.AND P1, PT, R18, R14, PT ;  /* 0x0000000e1200722a */ /* 0x000fe40003f2e000 */
[----:B0-----:R-:W-:Y:S01]  /*13f0*/  DFMA R22, R20, R22, R24 ;  /* 0x000000161416722b */ /* 0x001fe20000000018 */
[----:B------:R-:W0:Y:S01]  /*1400*/  LDC.64 R20, c[0x3][R33+0x78] ;  /* 0x00c01e0021147b82 */ /* 0x000e220000000a00 */
[----:B-1----:R-:W-:Y:S02]  /*1410*/  DADD R24, R8, -R34 ;  /* 0x0000000008187229 */ /* 0x002fe40000000822 */
[----:B------:R-:W-:Y:S02]  /*1420*/  FSEL R14, R18, R14, !P1 ;  /* 0x0000000e120e7208 */ /* 0x000fe40004800000 */
[----:B------:R-:W-:Y:S02]  /*1430*/  FSEL R15, R19, R15, !P1 ;  /* 0x0000000f130f7208 */ /* 0x000fe40004800000 */
[----:B------:R-:W-:-:S02]  /*1440*/  SEL R32, R5, R32, !P1 ;  /* 0x0000002005207207 */ /* 0x000fc40004800000 */
[----:B------:R-:W-:-:S08]  /*1450*/  DMUL R28, R28, R24 ;  /* 0x000000181c1c7228 */ /* 0x000fd00000000000 */
[----:B0-----:R-:W-:Y:S01]  /*1460*/  DFMA R20, R28, R20, R22 ;  /* 0x000000141c14722b */ /* 0x001fe20000000016 */
[----:B------:R-:W0:Y:S07]  /*1470*/  LDC.64 R22, c[0x3][R33+0x68] ;  /* 0x00c01a0021167b82 */ /* 0x000e2e0000000a00 */
[----:B---3--:R-:W-:Y:S02]  /*1480*/  DFMA R26, R16, R26, R20 ;  /* 0x0000001a101a722b */ /* 0x008fe40000000014 */
[C---:B------:R-:W-:Y:S01]  /*1490*/  DMUL R20, R30.reuse, R30 ;  /* 0x0000001e1e147228 */ /* 0x040fe20000000000 */
[----:B------:R-:W1:Y:S01]  /*14a0*/  LDC.64 R16, c[0x3][R33+0x80] ;  /* 0x00c0200021107b82 */ /* 0x000e620000000a00 */
[----:B------:R-:W-:-:S02]  /*14b0*/  DMUL R30, R30, R24 ;  /* 0x000000181e1e7228 */ /* 0x000fc40000000000 */
[----:B------:R-:W-:-:S04]  /*14c0*/  DMUL R24, R24, R24 ;  /* 0x0000001818187228 */ /* 0x000fc80000000000 */
[----:B0-----:R-:W-:Y:S02]  /*14d0*/  DFMA R22, R20, R22, R26 ;  /* 0x000000161416722b */ /* 0x001fe4000000001a */
[----:B------:R-:W0:Y:S06]  /*14e0*/  LDC.64 R20, c[0x3][R33+0x58] ;  /* 0x00c0160021147b82 */ /* 0x000e2c0000000a00 */
[----:B-1----:R-:W-:Y:S02]  /*14f0*/  DFMA R16, R30, R16, R22 ;  /* 0x000000101e10722b */ /* 0x002fe40000000016 */
[----:B------:R-:W1:Y:S08]  /*1500*/  LDC.64 R26, c[0x3][R33+0x70] ;  /* 0x00c01c00211a7b82 */ /* 0x000e700000000a00 */
[----:B------:R-:W2:Y:S01]  /*1510*/  LDC.64 R22, c[0x3][R33+0x88] ;  /* 0x00c0220021167b82 */ /* 0x000ea20000000a00 */
[----:B0-----:R-:W-:-:S08]  /*1520*/  DFMA R16, R28, R20, R16 ;  /* 0x000000141c10722b */ /* 0x001fd00000000010 */
[----:B-1----:R-:W-:-:S08]  /*1530*/  DFMA R16, R30, R26, R16 ;  /* 0x0000001a1e10722b */ /* 0x002fd00000000010 */
[----:B--2---:R-:W-:-:S08]  /*1540*/  DFMA R16, R24, R22, R16 ;  /* 0x000000161810722b */ /* 0x004fd00000000010 */
[----:B------:R-:W-:-:S06]  /*1550*/  DSETP.GEU.AND P2, PT, R16, R14, PT ;  /* 0x0000000e1000722a */ /* 0x000fcc0003f4e000 */
[----:B------:R-:W-:Y:S02]  /*1560*/  FSEL R14, R16, R14, !P2 ;  /* 0x0000000e100e7208 */ /* 0x000fe40005000000 */
[----:B------:R-:W-:-:S06]  /*1570*/  FSEL R15, R17, R15, !P2 ;  /* 0x0000000f110f7208 */ /* 0x000fcc0005000000 */
[C---:B------:R-:W-:Y:S02]  /*1580*/  @!P2 VIADD R32, R5.reuse, 0x1 ;  /* 0x000000010520a836 */ /* 0x040fe40000000000 */
[----:B------:R-:W-:-:S07]  /*1590*/  VIADD R5, R5, 0x2 ;  /* 0x0000000205057836 */ /* 0x000fce0000000000 */
.L_x_25:
[----:B------:R-:W-:Y:S05]  /*15a0*/  BRA.U UP1, `(.L_x_24) ;  /* 0x0000000101ac7547 */ /* 0x000fea000b800000 */
[----:B------:R-:W-:Y:S01]  /*15b0*/  IMAD.MOV.U32 R16, RZ, RZ, 0x8 ;  /* 0x00000008ff107424 */ /* 0x000fe200078e00ff */
[C---:B------:R-:W-:Y:S01]  /*15c0*/  ISETP.NE.AND P0, PT, R5.reuse, RZ, PT ;  /* 0x000000ff0500720c */ /* 0x040fe20003f05270 */
[----:B------:R-:W-:Y:S02]  /*15d0*/  IMAD.MOV.U32 R17, RZ, RZ, 0x308 ;  /* 0x00000308ff117424 */ /* 0x000fe400078e00ff */
[C---:B------:R-:W-:Y:S02]  /*15e0*/  IMAD R27, R5.reuse, 0x18, R16 ;  /* 0x00000018051b7824 */ /* 0x040fe400078e0210 */
[----:B------:R-:W-:Y:S02]  /*15f0*/  IMAD R26, R5, 0x3, RZ ;  /* 0x00000003051a7824 */ /* 0x000fe400078e02ff */
[----:B------:R-:W0:Y:S02]  /*1600*/  LDC.64 R22, c[0x3][R27] ;  /* 0x00c000001b167b82 */ /* 0x000e240000000a00 */
[----:B------:R-:W-:-:S06]  /*1610*/  IMAD R26, R26, 0x18, R17 ;  /* 0x000000181a1a7824 */ /* 0x000fcc00078e0211 */
[----:B------:R-:W1:Y:S08]  /*1620*/  LDC.64 R20, c[0x3][R27+0x8] ;  /* 0x00c002001b147b82 */ /* 0x000e700000000a00 */
[----:B------:R-:W2:Y:S08]  /*1630*/  LDC.64 R18, c[0x3][R27+0x10] ;  /* 0x00c004001b127b82 */ /* 0x000eb00000000a00 */
[----:B------:R-:W3:Y:S01]  /*1640*/  LDC.64 R16, c[0x3][R26+0x18] ;  /* 0x00c006001a107b82 */ /* 0x000ee20000000a00 */
[----:B0-----:R-:W-:-:S02]  /*1650*/  DADD R12, R12, -R22 ;  /* 0x000000000c0c7229 */ /* 0x001fc40000000816 */
[----:B-1----:R-:W-:-:S05]  /*1660*/  DADD R10, R10, -R20 ;  /* 0x000000000a0a7229 */ /* 0x002fca0000000814 */
[----:B------:R-:W0:Y:S01]  /*1670*/  LDC.64 R24, c[0x3][R26] ;  /* 0x00c000001a187b82 */ /* 0x000e220000000a00 */
[C---:B------:R-:W-:Y:S02]  /*1680*/  DMUL R28, R12.reuse, R12 ;  /* 0x0000000c0c1c7228 */ /* 0x040fe40000000000 */
[----:B------:R-:W-:-:S05]  /*1690*/  DMUL R22, R12, R10 ;  /* 0x0000000a0c167228 */ /* 0x000fca0000000000 */
[----:B------:R-:W1:Y:S01]  /*16a0*/  LDC.64 R20, c[0x3][R26+0x30] ;  /* 0x00c00c001a147b82 */ /* 0x000e620000000a00 */
[----:B--2---:R-:W-:Y:S02]  /*16b0*/  DADD R18, R8, -R18 ;  /* 0x0000000008127229 */ /* 0x004fe40000000812 */
[----:B---3--:R-:W-:-:S05]  /*16c0*/  DMUL R16, R22, R16 ;  /* 0x0000001016107228 */ /* 0x008fca0000000000 */
[----:B------:R-:W2:Y:S01]  /*16d0*/  LDC.64 R8, c[0x3][R26+0x8] ;  /* 0x00c002001a087b82 */ /* 0x000ea20000000a00 */
[----:B------:R-:W-:Y:S02]  /*16e0*/  DMUL R12, R12, R18 ;  /* 0x000000120c0c7228 */ /* 0x000fe40000000000 */
[----:B0-----:R-:W-:-:S05]  /*16f0*/  DFMA R16, R28, R24, R16 ;  /* 0x000000181c10722b */ /* 0x001fca0000000010 */
[----:B------:R-:W0:Y:S03]  /*1700*/  LDC.64 R24, c[0x3][R26+0x20] ;  /* 0x00c008001a187b82 */ /* 0x000e260000000a00 */
[----:B-1----:R-:W-:-:S05]  /*1710*/  DFMA R20, R12, R20, R16 ;  /* 0x000000140c14722b */ /* 0x002fca0000000010 */
[----:B------:R-:W1:Y:S03]  /*1720*/  LDC.64 R16, c[0x3][R26+0x38] ;  /* 0x00c00e001a107b82 */ /* 0x000e660000000a00 */
[----:B--2---:R-:W-:Y:S02]  /*1730*/  DFMA R20, R22, R8, R20 ;  /* 0x000000081614722b */ /* 0x004fe40000000014 */
[----:B------:R-:W-:-:S03]  /*1740*/  DMUL R22, R10, R10 ;  /* 0x0000000a0a167228 */ /* 0x000fc60000000000 */
[----:B------:R-:W2:Y:S01]  /*1750*/  LDC.64 R8, c[0x3][R26+0x10] ;  /* 0x00c004001a087b82 */ /* 0x000ea20000000a00 */
[-C--:B------:R-:W-:Y:S02]  /*1760*/  DMUL R10, R10, R18.reuse ;  /* 0x000000120a0a7228 */ /* 0x080fe40000000000 */
[----:B------:R-:W-:Y:S02]  /*1770*/  DMUL R18, R18, R18 ;  /* 0x0000001212127228 */ /* 0x000fe40000000000 */
[----:B0-----:R-:W-:-:S03]  /*1780*/  DFMA R22, R22, R24, R20 ;  /* 0x000000181616722b */ /* 0x001fc60000000014 */
[----:B------:R-:W0:Y:S05]  /*1790*/  LDC.64 R20, c[0x3][R26+0x28] ;  /* 0x00c00a001a147b82 */ /* 0x000e2a0000000a00 */
[----:B-1----:R-:W-:-:S03]  /*17a0*/  DFMA R16, R10, R16, R22 ;  /* 0x000000100a10722b */ /* 0x002fc60000000016 */
[----:B------:R-:W1:Y:S05]  /*17b0*/  LDC.64 R22, c[0x3][R26+0x40] ;  /* 0x00c010001a167b82 */ /* 0x000e6a0000000a00 */
[----:B--2---:R-:W-:-:S08]  /*17c0*/  DFMA R8, R12, R8, R16 ;  /* 0x000000080c08722b */ /* 0x004fd00000000010 */
[----:B0-----:R-:W-:-:S08]  /*17d0*/  DFMA R8, R10, R20, R8 ;  /* 0x000000140a08722b */ /* 0x001fd00000000008 */
[----:B-1----:R-:W-:-:S10]  /*17e0*/  DFMA R8, R18, R22, R8 ;  /* 0x000000161208722b */ /* 0x002fd40000000008 */
[----:B------:R-:W-:Y:S02]  /*17f0*/  FSEL R11, R9, R15, !P0 ;  /* 0x0000000f090b7208 */ /* 0x000fe40004000000 */
[----:B------:R-:W-:-:S06]  /*1800*/  FSEL R10, R8, R14, !P0 ;  /* 0x0000000e080a7208 */ /* 0x000fcc0004000000 */
[----:B------:R-:W-:-:S06]  /*1810*/  DSETP.GEU.AND P1, PT, R8, R10, PT ;  /* 0x0000000a0800722a */ /* 0x000fcc0003f2e000 */
[----:B------:R-:W-:Y:S02]  /*1820*/  FSEL R14, R8, R10, !P1 ;  /* 0x0000000a080e7208 */ /* 0x000fe40004800000 */
[----:B------:R-:W-:-:S06]  /*1830*/  FSEL R15, R9, R11, !P1 ;  /* 0x0000000b090f7208 */ /* 0x000fcc0004800000 */
[----:B------:R-:W-:-:S04]  /*1840*/  @P1 SEL R5, R32, RZ, P0 ;  /* 0x000000ff20051207 */ /* 0x000fc80000000000 */
[----:B------:R-:W-:-:S07]  /*1850*/  PRMT R32, R5, 0x7610, R32 ;  /* 0x0000761005207816 */ /* 0x000fce0000000020 */
.L_x_24:
[----:B------:R-:W0:Y:S01]  /*1860*/  LDCU UR9, c[0x0][0x388] ;  /* 0x00007100ff0977ac */ /* 0x000e220008000800 */
[----:B--2---:R-:W2:Y:S01]  /*1870*/  LDC.64 R8, c[0x0][0x390] ;  /* 0x0000e400ff087b82 */ /* 0x004ea20000000a00 */
[----:B-1----:R-:W-:Y:S01]  /*1880*/  IMAD.MOV R10, RZ, RZ, -R2 ;  /* 0x000000ffff0a7224 */ /* 0x002fe200078e0a02 */
[----:B------:R-:W-:Y:S01]  /*1890*/  LOP3.LUT R32, R32, 0xffff, RZ, 0xc0, !PT ;  /* 0x0000ffff20207812 */ /* 0x000fe200078ec0ff */
[----:B------:R-:W1:Y:S01]  /*18a0*/  LDCU UR8, c[0x0][0x38c] ;  /* 0x00007180ff0877ac */ /* 0x000e620008000800 */
[----:B------:R-:W-:Y:S02]  /*18b0*/  LOP3.LUT R5, R4, 0xffff, RZ, 0xc0, !PT ;  /* 0x0000ffff04057812 */ /* 0x000fe400078ec0ff */
[----:B------:R-:W-:Y:S01]  /*18c0*/  LOP3.LUT R7, R7, 0xffff, RZ, 0xc0, !PT ;  /* 0x0000ffff07077812 */ /* 0x000fe200078ec0ff */
[----:B------:R-:W3:Y:S01]  /*18d0*/  LDCU.64 UR4, c[0x0][0x388] ;  /* 0x00007100ff0477ac */ /* 0x000ee20008000a00 */
[----:B------:R-:W-:Y:S02]  /*18e0*/  LOP3.LUT R6, R6, 0xffff, RZ, 0xc0, !PT ;  /* 0x0000ffff06067812 */ /* 0x000fe400078ec0ff */
[----:B------:R-:W-:-:S02]  /*18f0*/  PRMT R32, R5, 0x3340, R32 ;  /* 0x0000334005207816 */ /* 0x000fc40000000020 */
[----:B------:R-:W-:-:S04]  /*1900*/  PRMT R7, R6, 0x3340, R7 ;  /* 0x0000334006077816 */ /* 0x000fc80000000007 */
[----:B------:R-:W-:Y:S01]  /*1910*/  PRMT R7, R7, 0x5410, R32 ;  /* 0x0000541007077816 */ /* 0x000fe20000000020 */
[--C-:B0-----:R-:W-:Y:S02]  /*1920*/  IMAD R11, R10, UR9, R3.reuse ;  /* 0x000000090a0b7c24 */ /* 0x101fe4000f8e0203 */
[----:B------:R-:W-:Y:S02]  /*1930*/  IMAD.IADD R3, R0, 0x1, R3 ;  /* 0x0000000100037824 */ /* 0x000fe400078e0203 */
[----:B-1----:R-:W-:-:S04]  /*1940*/  IMAD R5, R11, UR8, R2 ;  /* 0x000000080b057c24 */ /* 0x002fc8000f8e0202 */
[----:B--2---:R-:W-:Y:S01]  /*1950*/  IMAD.WIDE R4, R5, 0x4, R8 ;  /* 0x0000000405047825 */ /* 0x004fe200078e0208 */
[----:B---3--:R-:W-:-:S04]  /*1960*/  UIMAD UR4, UR5, UR4, URZ ;  /* 0x00000004050472a4 */ /* 0x008fc8000f8e02ff */
[----:B------:R0:W-:Y:S02]  /*1970*/  STG.E desc[UR6][R4.64], R7 ;  /* 0x0000000704007986 */ /* 0x0001e4000c101906 */
[----:B------:R-:W-:-:S13]  /*1980*/  ISETP.GE.AND P0, PT, R3, UR4, PT ;  /* 0x0000000403007c0c */ /* 0x000fda000bf06270 */
[----:B0-----:R-:W-:Y:S05]  /*1990*/  @!P0 BRA `(.L_x_20) ;  /* 0xffffffe8008c8947 */ /* 0x001fea000383ffff */
[----:B------:R-:W-:Y:S05]  /*19a0*/  EXIT ;  /* 0x000000000000794d */ /* 0x000fea0003800000 */
.L_x_26:
        /* <DEDUP_REMOVED lines=13> */
.L_x_28:


//--------------------- .nv.shared.reserved.0     --------------------------
	.section	.nv.shared.reserved.0,"aw",@nobits
	.weak		__nv_reservedSMEM_offset_0_alias
	.size		__nv_reservedSMEM_offset_0_alias, 0, 64
	.other		__nv_reservedSMEM_offset_0_alias,@"STO_CUDA_RESERVED_SHARED STV_DEFAULT"
__nv_reservedSMEM_offset_0_alias:
	.zero		0
	.zero		64


//--------------------- .nv.constant0._Z11kernel_ssaayiiiiP5pixel --------------------------
	.section	.nv.constant0._Z11kernel_ssaayiiiiP5pixel,"a",@progbits
	.sectionflags	@""
	.align	4
.nv.constant0._Z11kernel_ssaayiiiiP5pixel:
	.zero		928


//--------------------- .nv.constant0._Z15kernel_classifyyiiP5pixel --------------------------
	.section	.nv.constant0._Z15kernel_classifyyiiP5pixel,"a",@progbits
	.sectionflags	@""
	.align	4
.nv.constant0._Z15kernel_classifyyiiP5pixel:
	.zero		920


//--------------------- SYMBOLS --------------------------

	.type		.nv.reservedSmem.offset0,@object
	.size		.nv.reservedSmem.offset0,0x4
